	.target	sm_100a

	.elftype	@"ET_EXEC"


//--------------------- .note.nv.tkinfo           --------------------------
	.section	.note.nv.tkinfo,"",@"SHT_NOTE"
	.sectionflags	@"SHF_NOTE_NV_TKINFO"
	.tkinfo
        /*0018*/ 	.word	0x00000002
        /*0030*/ 	.string	""
        /*0030*/ 	.string	"ptxas"
        /*0030*/ 	.string	"Cuda compilation tools, release 13.0, V13.0.88"
        /*0030*/ 	.string	"Build cuda_13.0.r13.0/compiler.36424714_0"
        /*0030*/ 	.string	"-arch sm_100a -m 64 "



//--------------------- .note.nv.cuinfo           --------------------------
	.section	.note.nv.cuinfo,"",@"SHT_NOTE"
	.sectionflags	@"SHF_NOTE_NV_CUINFO"
        /*0018*/ 	.short	0x0002
        /*001a*/ 	.short	0x0064
        /*001c*/ 	.short	0x0082
	.zero		2


//--------------------- .nv.info                  --------------------------
	.section	.nv.info,"",@"SHT_CUDA_INFO"
	.align	4


	//----- nvinfo : EIATTR_REGCOUNT
	.align		4
        /*0000*/ 	.byte	0x04, 0x2f
        /*0002*/ 	.short	(.L_19 - .L_18)
	.align		4
.L_18:
        /*0004*/ 	.word	index@(_ZN7cutlass13device_kernelINS_4gemm6kernel13GemmUniversalIN4cute5tupleIJiiiiEEENS1_10collective13CollectiveMmaINS1_35MainloopSm100TmaUmmaWarpSpecializedILi3ELi2ELi2ENS5_IJNS4_1CILi1EEESB_SB_EEEEENS5_IJNSA_ILi128EEENSA_ILi256EEENSA_ILi64EEEEEENS_10bfloat16_tENS5_IJlSB_lEEESI_SJ_NS4_8TiledMMAINS4_8MMA_AtomIJNS4_20SM100_MMA_F16BF16_SSISI_SI_fLi128ELi256ELNS4_4UMMA5MajorE0ELSO_0ELNSN_7ScaleInE0ELSP_0EEEEEENS4_6LayoutISC_NS5_IJNSA_ILi0EEEST_ST_EEEEENS5_IJNS4_10UnderscoreESW_SW_EEEEENS4_13SM90_TMA_LOADENS4_14ComposedLayoutINS4_7SwizzleILi3ELi4ELi3EEENS4_18smem_ptr_flag_bitsILi16EEENSS_INS5_IJNSA_ILi8EEESG_EEENS5_IJSG_SB_EEEEEEEvNS4_8identityESZ_S19_vS1A_EENS_8epilogue10collective18CollectiveEpilogueINS1C_23Sm100TmaWarpSpecializedILi4ELi2ELi64ELb1ELb0EEEJSH_NS5_IJNSS_ISE_SB_EENSS_ISG_SB_EEEEESI_SJ_SI_SJ_NS1C_6fusion15FusionCallbacksIS1G_NS1K_17LinearCombinationISI_fSI_fLNS_15FloatRoundStyleE2EEESH_S1J_JEEENS4_5SM1004TMEM4LOAD26SM100_TMEM_LOAD_32dp32b64xESZ_S19_NS4_39AutoVectorizingCopyWithAssumedAlignmentILi128EEENS4_14SM90_TMA_STOREES19_S1V_S1V_EEEvvEEEEvNT_6ParamsE)
        /*0008*/ 	.word	0x000000b9


	//----- nvinfo : EIATTR_FRAME_SIZE
	.align		4
.L_19:
        /*000c*/ 	.byte	0x04, 0x11
        /*000e*/ 	.short	(.L_21 - .L_20)
	.align		4
.L_20:
        /*0010*/ 	.word	index@($__internal_2_$__cuda_sm10x_tcgen05_guardrail_trap_unallocated_columns_being_dealloced)
        /*0014*/ 	.word	0x00000000


	//----- nvinfo : EIATTR_FRAME_SIZE
	.align		4
.L_21:
        /*0018*/ 	.byte	0x04, 0x11
        /*001a*/ 	.short	(.L_23 - .L_22)
	.align		4
.L_22:
        /*001c*/ 	.word	index@($__internal_1_$__cuda_sm10x_tcgen05_guardrail_trap_phase_invalid_during_alloc)
        /*0020*/ 	.word	0x00000000


	//----- nvinfo : EIATTR_FRAME_SIZE
	.align		4
.L_23:
        /*0024*/ 	.byte	0x04, 0x11
        /*0026*/ 	.short	(.L_25 - .L_24)
	.align		4
.L_24:
        /*0028*/ 	.word	index@($__internal_0_$__cuda_sm10x_tcgen05_guardrail_trap_col_being_dealloced_not_returned_by_alloc)
        /*002c*/ 	.word	0x00000000


	//----- nvinfo : EIATTR_FRAME_SIZE
	.align		4
.L_25:
        /*0030*/ 	.byte	0x04, 0x11
        /*0032*/ 	.short	(.L_27 - .L_26)
	.align		4
.L_26:
        /*0034*/ 	.word	index@(_ZN7cutlass13device_kernelINS_4gemm6kernel13GemmUniversalIN4cute5tupleIJiiiiEEENS1_10collective13CollectiveMmaINS1_35MainloopSm100TmaUmmaWarpSpecializedILi3ELi2ELi2ENS5_IJNS4_1CILi1EEESB_SB_EEEEENS5_IJNSA_ILi128EEENSA_ILi256EEENSA_ILi64EEEEEENS_10bfloat16_tENS5_IJlSB_lEEESI_SJ_NS4_8TiledMMAINS4_8MMA_AtomIJNS4_20SM100_MMA_F16BF16_SSISI_SI_fLi128ELi256ELNS4_4UMMA5MajorE0ELSO_0ELNSN_7ScaleInE0ELSP_0EEEEEENS4_6LayoutISC_NS5_IJNSA_ILi0EEEST_ST_EEEEENS5_IJNS4_10UnderscoreESW_SW_EEEEENS4_13SM90_TMA_LOADENS4_14ComposedLayoutINS4_7SwizzleILi3ELi4ELi3EEENS4_18smem_ptr_flag_bitsILi16EEENSS_INS5_IJNSA_ILi8EEESG_EEENS5_IJSG_SB_EEEEEEEvNS4_8identityESZ_S19_vS1A_EENS_8epilogue10collective18CollectiveEpilogueINS1C_23Sm100TmaWarpSpecializedILi4ELi2ELi64ELb1ELb0EEEJSH_NS5_IJNSS_ISE_SB_EENSS_ISG_SB_EEEEESI_SJ_SI_SJ_NS1C_6fusion15FusionCallbacksIS1G_NS1K_17LinearCombinationISI_fSI_fLNS_15FloatRoundStyleE2EEESH_S1J_JEEENS4_5SM1004TMEM4LOAD26SM100_TMEM_LOAD_32dp32b64xESZ_S19_NS4_39AutoVectorizingCopyWithAssumedAlignmentILi128EEENS4_14SM90_TMA_STOREES19_S1V_S1V_EEEvvEEEEvNT_6ParamsE)
        /*0038*/ 	.word	0x00000000


	//----- nvinfo : EIATTR_MIN_STACK_SIZE
	.align		4
.L_27:
        /*003c*/ 	.byte	0x04, 0x12
        /*003e*/ 	.short	(.L_29 - .L_28)
	.align		4
.L_28:
        /*0040*/ 	.word	index@(_ZN7cutlass13device_kernelINS_4gemm6kernel13GemmUniversalIN4cute5tupleIJiiiiEEENS1_10collective13CollectiveMmaINS1_35MainloopSm100TmaUmmaWarpSpecializedILi3ELi2ELi2ENS5_IJNS4_1CILi1EEESB_SB_EEEEENS5_IJNSA_ILi128EEENSA_ILi256EEENSA_ILi64EEEEEENS_10bfloat16_tENS5_IJlSB_lEEESI_SJ_NS4_8TiledMMAINS4_8MMA_AtomIJNS4_20SM100_MMA_F16BF16_SSISI_SI_fLi128ELi256ELNS4_4UMMA5MajorE0ELSO_0ELNSN_7ScaleInE0ELSP_0EEEEEENS4_6LayoutISC_NS5_IJNSA_ILi0EEEST_ST_EEEEENS5_IJNS4_10UnderscoreESW_SW_EEEEENS4_13SM90_TMA_LOADENS4_14ComposedLayoutINS4_7SwizzleILi3ELi4ELi3EEENS4_18smem_ptr_flag_bitsILi16EEENSS_INS5_IJNSA_ILi8EEESG_EEENS5_IJSG_SB_EEEEEEEvNS4_8identityESZ_S19_vS1A_EENS_8epilogue10collective18CollectiveEpilogueINS1C_23Sm100TmaWarpSpecializedILi4ELi2ELi64ELb1ELb0EEEJSH_NS5_IJNSS_ISE_SB_EENSS_ISG_SB_EEEEESI_SJ_SI_SJ_NS1C_6fusion15FusionCallbacksIS1G_NS1K_17LinearCombinationISI_fSI_fLNS_15FloatRoundStyleE2EEESH_S1J_JEEENS4_5SM1004TMEM4LOAD26SM100_TMEM_LOAD_32dp32b64xESZ_S19_NS4_39AutoVectorizingCopyWithAssumedAlignmentILi128EEENS4_14SM90_TMA_STOREES19_S1V_S1V_EEEvvEEEEvNT_6ParamsE)
        /*0044*/ 	.word	0x00000000
.L_29:


//--------------------- .nv.compat                --------------------------
	.section	.nv.compat,"",@"SHT_CUDA_COMPAT_INFO"
	.align	4
        /*0000*/ 	.byte	0x02, 0x09, 0x01, 0x00, 0x02, 0x02, 0x02, 0x00, 0x02, 0x05, 0x05, 0x00, 0x03, 0x07, 0x01, 0x01
        /*0010*/ 	.byte	0x02, 0x03, 0x01, 0x00, 0x02, 0x06, 0x01, 0x00, 0x04, 0x0b, 0x08, 0x00, 0x09, 0x00, 0x00, 0x00
        /*0020*/ 	.byte	0x00, 0x00, 0x00, 0x00


//--------------------- .nv.info._ZN7cutlass13device_kernelINS_4gemm6kernel13GemmUniversalIN4cute5tupleIJiiiiEEENS1_10collective13CollectiveMmaINS1_35MainloopSm100TmaUmmaWarpSpecializedILi3ELi2ELi2ENS5_IJNS4_1CILi1EEESB_SB_EEEEENS5_IJNSA_ILi128EEENSA_ILi256EEENSA_ILi64EEEEEENS_10bfloat16_tENS5_IJlSB_lEEESI_SJ_NS4_8TiledMMAINS4_8MMA_AtomIJNS4_20SM100_MMA_F16BF16_SSISI_SI_fLi128ELi256ELNS4_4UMMA5MajorE0ELSO_0ELNSN_7ScaleInE0ELSP_0EEEEEENS4_6LayoutISC_NS5_IJNSA_ILi0EEEST_ST_EEEEENS5_IJNS4_10UnderscoreESW_SW_EEEEENS4_13SM90_TMA_LOADENS4_14ComposedLayoutINS4_7SwizzleILi3ELi4ELi3EEENS4_18smem_ptr_flag_bitsILi16EEENSS_INS5_IJNSA_ILi8EEESG_EEENS5_IJSG_SB_EEEEEEEvNS4_8identityESZ_S19_vS1A_EENS_8epilogue10collective18CollectiveEpilogueINS1C_23Sm100TmaWarpSpecializedILi4ELi2ELi64ELb1ELb0EEEJSH_NS5_IJNSS_ISE_SB_EENSS_ISG_SB_EEEEESI_SJ_SI_SJ_NS1C_6fusion15FusionCallbacksIS1G_NS1K_17LinearCombinationISI_fSI_fLNS_15FloatRoundStyleE2EEESH_S1J_JEEENS4_5SM1004TMEM4LOAD26SM100_TMEM_LOAD_32dp32b64xESZ_S19_NS4_39AutoVectorizingCopyWithAssumedAlignmentILi128EEENS4_14SM90_TMA_STOREES19_S1V_S1V_EEEvvEEEEvNT_6ParamsE --------------------------
	.section	.nv.info._ZN7cutlass13device_kernelINS_4gemm6kernel13GemmUniversalIN4cute5tupleIJiiiiEEENS1_10collective13CollectiveMmaINS1_35MainloopSm100TmaUmmaWarpSpecializedILi3ELi2ELi2ENS5_IJNS4_1CILi1EEESB_SB_EEEEENS5_IJNSA_ILi128EEENSA_ILi256EEENSA_ILi64EEEEEENS_10bfloat16_tENS5_IJlSB_lEEESI_SJ_NS4_8TiledMMAINS4_8MMA_AtomIJNS4_20SM100_MMA_F16BF16_SSISI_SI_fLi128ELi256ELNS4_4UMMA5MajorE0ELSO_0ELNSN_7ScaleInE0ELSP_0EEEEEENS4_6LayoutISC_NS5_IJNSA_ILi0EEEST_ST_EEEEENS5_IJNS4_10UnderscoreESW_SW_EEEEENS4_13SM90_TMA_LOADENS4_14ComposedLayoutINS4_7SwizzleILi3ELi4ELi3EEENS4_18smem_ptr_flag_bitsILi16EEENSS_INS5_IJNSA_ILi8EEESG_EEENS5_IJSG_SB_EEEEEEEvNS4_8identityESZ_S19_vS1A_EENS_8epilogue10collective18CollectiveEpilogueINS1C_23Sm100TmaWarpSpecializedILi4ELi2ELi64ELb1ELb0EEEJSH_NS5_IJNSS_ISE_SB_EENSS_ISG_SB_EEEEESI_SJ_SI_SJ_NS1C_6fusion15FusionCallbacksIS1G_NS1K_17LinearCombinationISI_fSI_fLNS_15FloatRoundStyleE2EEESH_S1J_JEEENS4_5SM1004TMEM4LOAD26SM100_TMEM_LOAD_32dp32b64xESZ_S19_NS4_39AutoVectorizingCopyWithAssumedAlignmentILi128EEENS4_14SM90_TMA_STOREES19_S1V_S1V_EEEvvEEEEvNT_6ParamsE,"",@"SHT_CUDA_INFO"
	.sectionflags	@""
	.align	4


	//----- nvinfo : EIATTR_CUDA_API_VERSION
	.align		4
        /*0000*/ 	.byte	0x04, 0x37
        /*0002*/ 	.short	(.L_31 - .L_30)
.L_30:
        /*0004*/ 	.word	0x00000082


	//----- nvinfo : EIATTR_KPARAM_INFO
	.align		4
.L_31:
        /*0008*/ 	.byte	0x04, 0x17
        /*000a*/ 	.short	(.L_33 - .L_32)
.L_32:
        /*000c*/ 	.word	0x00000000
        /*0010*/ 	.short	0x0000
        /*0012*/ 	.short	0x0000
        /*0014*/ 	.byte	0x00, 0xf0, 0x01, 0x20


	//----- nvinfo : EIATTR_AT_ENTRY_FRAGMENTS
	.align		4
.L_33:
        /*0018*/ 	.byte	0x04, 0x4f
        /*001a*/ 	.short	(.L_35 - .L_34)


	//   ....[0]....
.L_34:
        /*001c*/ 	.word	0x00000006


	//----- nvinfo : EIATTR_RESERVED_SMEM_USED
	.align		4
.L_35:
        /*0020*/ 	.byte	0x01, 0x41
	.zero		2


	//----- nvinfo : EIATTR_SPARSE_MMA_MASK
	.align		4
        /*0024*/ 	.byte	0x03, 0x50
        /*0026*/ 	.short	0x0000


	//----- nvinfo : EIATTR_TCGEN05_1CTA_USED
	.align		4
        /*0028*/ 	.byte	0x01, 0x51
	.zero		2


	//----- nvinfo : EIATTR_MAXREG_COUNT
	.align		4
        /*002c*/ 	.byte	0x03, 0x1b
        /*002e*/ 	.short	0x00ff


	//----- nvinfo : EIATTR_NUM_BARRIERS
	.align		4
        /*0030*/ 	.byte	0x02, 0x4c
        /*0032*/ 	.byte	0x07
	.zero		1


	//----- nvinfo : EIATTR_EXTERNS
	.align		4
        /*0034*/ 	.byte	0x04, 0x0f
        /*0036*/ 	.short	(.L_37 - .L_36)


	//   ....[0]....
	.align		4
.L_36:
        /*0038*/ 	.word	index@(__assertfail)


	//----- nvinfo : EIATTR_MERCURY_ISA_VERSION
	.align		4
.L_37:
        /*003c*/ 	.byte	0x03, 0x5f
        /*003e*/ 	.short	0x0101


	//----- nvinfo : EIATTR_INT_WARP_WIDE_INSTR_OFFSETS
	.align		4
        /*0040*/ 	.byte	0x04, 0x31
        /*0042*/ 	.short	(.L_39 - .L_38)


	//   ....[0]....
.L_38:
        /*0044*/ 	.word	0x00001d90


	//   ....[1]....
        /*0048*/ 	.word	0x00003630


	//   ....[2]....
        /*004c*/ 	.word	0x00003650


	//   ....[3]....
        /*0050*/ 	.word	0x00003680


	//   ....[4]....
        /*0054*/ 	.word	0x00003fc0


	//   ....[5]....
        /*0058*/ 	.word	0x00004030


	//   ....[6]....
        /*005c*/ 	.word	0x00004110


	//   ....[7]....
        /*0060*/ 	.word	0x00004190


	//   ....[8]....
        /*0064*/ 	.word	0x000042a0


	//   ....[9]....
        /*0068*/ 	.word	0x00004330


	//   ....[10]....
        /*006c*/ 	.word	0x00004510


	//   ....[11]....
        /*0070*/ 	.word	0x00004670


	//----- nvinfo : EIATTR_COOP_GROUP_MASK_REGIDS
	.align		4
.L_39:
        /*0074*/ 	.byte	0x04, 0x29
        /*0076*/ 	.short	(.L_41 - .L_40)


	//   ....[0]....
.L_40:
        /*0078*/ 	.word	0xffffffff


	//   ....[1]....
        /*007c*/ 	.word	0xffffffff


	//   ....[2]....
        /*0080*/ 	.word	0xffffffff


	//   ....[3]....
        /*0084*/ 	.word	0xffffffff


	//   ....[4]....
        /*0088*/ 	.word	0xffffffff


	//   ....[5]....
        /*008c*/ 	.word	0xffffffff


	//   ....[6]....
        /*0090*/ 	.word	0xffffffff


	//   ....[7]....
        /*0094*/ 	.word	0xffffffff


	//   ....[8]....
        /*0098*/ 	.word	0xffffffff


	//   ....[9]....
        /*009c*/ 	.word	0xffffffff


	//   ....[10]....
        /*00a0*/ 	.word	0xffffffff


	//   ....[11]....
        /*00a4*/ 	.word	0xffffffff


	//   ....[12]....
        /*00a8*/ 	.word	0xffffffff


	//----- nvinfo : EIATTR_COOP_GROUP_INSTR_OFFSETS
	.align		4
.L_41:
        /*00ac*/ 	.byte	0x04, 0x28
        /*00ae*/ 	.short	(.L_43 - .L_42)


	//   ....[0]....
.L_42:
        /*00b0*/ 	.word	0x00000090


	//   ....[1]....
        /*00b4*/ 	.word	0x000004d0


	//   ....[2]....
        /*00b8*/ 	.word	0x00000620


	//   ....[3]....
        /*00bc*/ 	.word	0x000007c0


	//   ....[4]....
        /*00c0*/ 	.word	0x000008c0


	//   ....[5]....
        /*00c4*/ 	.word	0x00000a30


	//   ....[6]....
        /*00c8*/ 	.word	0x00000b90


	//   ....[7]....
        /*00cc*/ 	.word	0x00001c70


	//   ....[8]....
        /*00d0*/ 	.word	0x000029c0


	//   ....[9]....
        /*00d4*/ 	.word	0x00002bd0


	//   ....[10]....
        /*00d8*/ 	.word	0x00002c00


	//   ....[11]....
        /*00dc*/ 	.word	0x00003510


	//   ....[12]....
        /*00e0*/ 	.word	0x00003740


	//----- nvinfo : EIATTR_VRC_CTA_INIT_COUNT
	.align		4
.L_43:
        /*00e4*/ 	.byte	0x02, 0x4a
        /*00e6*/ 	.byte	0x80
	.zero		1


	//----- nvinfo : EIATTR_SYSCALL_OFFSETS
	.align		4
        /*00e8*/ 	.byte	0x04, 0x46
        /*00ea*/ 	.short	(.L_45 - .L_44)


	//   ....[0]....
.L_44:
        /*00ec*/ 	.word	0x00005120


	//   ....[1]....
        /*00f0*/ 	.word	0x00005210


	//   ....[2]....
        /*00f4*/ 	.word	0x00005b90


	//   ....[3]....
        /*00f8*/ 	.word	0x00006fe0


	//   ....[4]....
        /*00fc*/ 	.word	0x00008400


	//   ....[5]....
        /*0100*/ 	.word	0x00009810


	//----- nvinfo : EIATTR_MBARRIER_INSTR_OFFSETS
	.align		4
.L_45:
        /*0104*/ 	.byte	0x04, 0x39
        /*0106*/ 	.short	(.L_47 - .L_46)


	//   ....[0]....
.L_46:
        /*0108*/ 	.word	0x000005b0
        /*010c*/ 	.word	0x000000ff
        /*0110*/ 	.word	0x00000000
        /*0114*/ 	.short	0x0100
        /*0116*/ 	.byte	0x05
	.zero		1


	//   ....[1]....
        /*0118*/ 	.word	0x000005c0
        /*011c*/ 	.word	0x000000ff
        /*0120*/ 	.word	0x00000018
        /*0124*/ 	.short	0x0100
        /*0126*/ 	.byte	0x05
	.zero		1


	//   ....[2]....
        /*0128*/ 	.word	0x000005d0
        /*012c*/ 	.word	0x000000ff
        /*0130*/ 	.word	0x00000008
        /*0134*/ 	.short	0x0100
        /*0136*/ 	.byte	0x05
	.zero		1


	//   ....[3]....
        /*0138*/ 	.word	0x000005e0
        /*013c*/ 	.word	0x000000ff
        /*0140*/ 	.word	0x00000020
        /*0144*/ 	.short	0x0100
        /*0146*/ 	.byte	0x05
	.zero		1


	//   ....[4]....
        /*0148*/ 	.word	0x000005f0
        /*014c*/ 	.word	0x000000ff
        /*0150*/ 	.word	0x00000010
        /*0154*/ 	.short	0x0100
        /*0156*/ 	.byte	0x05
	.zero		1


	//   ....[5]....
        /*0158*/ 	.word	0x00000600
        /*015c*/ 	.word	0x000000ff
        /*0160*/ 	.word	0x00000028
        /*0164*/ 	.short	0x0100
        /*0166*/ 	.byte	0x05
	.zero		1


	//   ....[6]....
        /*0168*/ 	.word	0x00000730
        /*016c*/ 	.word	0x000000ff
        /*0170*/ 	.word	0x00000030
        /*0174*/ 	.short	0x0100
        /*0176*/ 	.byte	0x07
	.zero		1


	//   ....[7]....
        /*0178*/ 	.word	0x00000740
        /*017c*/ 	.word	0x000000ff
        /*0180*/ 	.word	0x00000050
        /*0184*/ 	.short	0x0100
        /*0186*/ 	.byte	0x07
	.zero		1


	//   ....[8]....
        /*0188*/ 	.word	0x00000750
        /*018c*/ 	.word	0x000000ff
        /*0190*/ 	.word	0x00000038
        /*0194*/ 	.short	0x0100
        /*0196*/ 	.byte	0x07
	.zero		1


	//   ....[9]....
        /*0198*/ 	.word	0x00000760
        /*019c*/ 	.word	0x000000ff
        /*01a0*/ 	.word	0x00000058
        /*01a4*/ 	.short	0x0100
        /*01a6*/ 	.byte	0x07
	.zero		1


	//   ....[10]....
        /*01a8*/ 	.word	0x00000770
        /*01ac*/ 	.word	0x000000ff
        /*01b0*/ 	.word	0x00000040
        /*01b4*/ 	.short	0x0100
        /*01b6*/ 	.byte	0x07
	.zero		1


	//   ....[11]....
        /*01b8*/ 	.word	0x00000780
        /*01bc*/ 	.word	0x000000ff
        /*01c0*/ 	.word	0x00000060
        /*01c4*/ 	.short	0x0100
        /*01c6*/ 	.byte	0x07
	.zero		1


	//   ....[12]....
        /*01c8*/ 	.word	0x00000790
        /*01cc*/ 	.word	0x000000ff
        /*01d0*/ 	.word	0x00000048
        /*01d4*/ 	.short	0x0100
        /*01d6*/ 	.byte	0x07
	.zero		1


	//   ....[13]....
        /*01d8*/ 	.word	0x000007a0
        /*01dc*/ 	.word	0x000000ff
        /*01e0*/ 	.word	0x00000068
        /*01e4*/ 	.short	0x0100
        /*01e6*/ 	.byte	0x07
	.zero		1


	//   ....[14]....
        /*01e8*/ 	.word	0x00000890
        /*01ec*/ 	.word	0x000000ff
        /*01f0*/ 	.word	0x00000070
        /*01f4*/ 	.short	0x0100
        /*01f6*/ 	.byte	0x05
	.zero		1


	//   ....[15]....
        /*01f8*/ 	.word	0x000008a0
        /*01fc*/ 	.word	0x000000ff
        /*0200*/ 	.word	0x00000078
        /*0204*/ 	.short	0x0100
        /*0206*/ 	.byte	0x05
	.zero		1


	//   ....[16]....
        /*0208*/ 	.word	0x000009e0
        /*020c*/ 	.word	0x000000ff
        /*0210*/ 	.word	0x00000080
        /*0214*/ 	.short	0x0100
        /*0216*/ 	.byte	0x05
	.zero		1


	//   ....[17]....
        /*0218*/ 	.word	0x000009f0
        /*021c*/ 	.word	0x000000ff
        /*0220*/ 	.word	0x00000090
        /*0224*/ 	.short	0x0100
        /*0226*/ 	.byte	0x05
	.zero		1


	//   ....[18]....
        /*0228*/ 	.word	0x00000a00
        /*022c*/ 	.word	0x000000ff
        /*0230*/ 	.word	0x00000088
        /*0234*/ 	.short	0x0100
        /*0236*/ 	.byte	0x05
	.zero		1


	//   ....[19]....
        /*0238*/ 	.word	0x00000a10
        /*023c*/ 	.word	0x000000ff
        /*0240*/ 	.word	0x00000098
        /*0244*/ 	.short	0x0100
        /*0246*/ 	.byte	0x05
	.zero		1


	//   ....[20]....
        /*0248*/ 	.word	0x00000b40
        /*024c*/ 	.word	0x000000ff
        /*0250*/ 	.word	0x000000a0
        /*0254*/ 	.short	0x0100
        /*0256*/ 	.byte	0x07
	.zero		1


	//   ....[21]....
        /*0258*/ 	.word	0x00000b50
        /*025c*/ 	.word	0x000000ff
        /*0260*/ 	.word	0x000000b0
        /*0264*/ 	.short	0x0100
        /*0266*/ 	.byte	0x07
	.zero		1


	//   ....[22]....
        /*0268*/ 	.word	0x00000b60
        /*026c*/ 	.word	0x000000ff
        /*0270*/ 	.word	0x000000a8
        /*0274*/ 	.short	0x0100
        /*0276*/ 	.byte	0x07
	.zero		1


	//   ....[23]....
        /*0278*/ 	.word	0x00000b70
        /*027c*/ 	.word	0x000000ff
        /*0280*/ 	.word	0x000000b8
        /*0284*/ 	.short	0x0100
        /*0286*/ 	.byte	0x07
	.zero		1


	//   ....[24]....
        /*0288*/ 	.word	0x00000c60
        /*028c*/ 	.word	0x000000ff
        /*0290*/ 	.word	0x000000c0
        /*0294*/ 	.short	0x0100
        /*0296*/ 	.byte	0x05
	.zero		1


	//   ....[25]....
        /*0298*/ 	.word	0x00000c70
        /*029c*/ 	.word	0x000000ff
        /*02a0*/ 	.word	0x000000d0
        /*02a4*/ 	.short	0x0100
        /*02a6*/ 	.byte	0x05
	.zero		1


	//   ....[26]....
        /*02a8*/ 	.word	0x00000c80
        /*02ac*/ 	.word	0x000000ff
        /*02b0*/ 	.word	0x000000c8
        /*02b4*/ 	.short	0x0100
        /*02b6*/ 	.byte	0x05
	.zero		1


	//   ....[27]....
        /*02b8*/ 	.word	0x00000c90
        /*02bc*/ 	.word	0x000000ff
        /*02c0*/ 	.word	0x000000d8
        /*02c4*/ 	.short	0x0100
        /*02c6*/ 	.byte	0x05
	.zero		1


	//   ....[28]....
        /*02c8*/ 	.word	0x00001570
        /*02cc*/ 	.word	0x00000003
        /*02d0*/ 	.word	0x000000d0
        /*02d4*/ 	.short	0x010a
        /*02d6*/ 	.byte	0xff
	.zero		1


	//   ....[29]....
        /*02d8*/ 	.word	0x000015a0
        /*02dc*/ 	.word	0x00000003
        /*02e0*/ 	.word	0x000000c0
        /*02e4*/ 	.short	0x0101
        /*02e6*/ 	.byte	0xff
	.zero		1


	//   ....[30]....
        /*02e8*/ 	.word	0x00001670
        /*02ec*/ 	.word	0x000000ff
        /*02f0*/ 	.word	0x00000018
        /*02f4*/ 	.short	0x010a
        /*02f6*/ 	.byte	0x08
	.zero		1


	//   ....[31]....
        /*02f8*/ 	.word	0x00001710
        /*02fc*/ 	.word	0x000000ff
        /*0300*/ 	.word	0x00000018
        /*0304*/ 	.short	0x010a
        /*0306*/ 	.byte	0x21
	.zero		1


	//   ....[32]....
        /*0308*/ 	.word	0x00001860
        /*030c*/ 	.word	0x000000ff
        /*0310*/ 	.word	0x00000018
        /*0314*/ 	.short	0x010a
        /*0316*/ 	.byte	0x08
	.zero		1


	//   ....[33]....
        /*0318*/ 	.word	0x00001970
        /*031c*/ 	.word	0x000000ff
        /*0320*/ 	.word	0x00000078
        /*0324*/ 	.short	0x0101
        /*0326*/ 	.byte	0x04
	.zero		1


	//   ....[34]....
        /*0328*/ 	.word	0x00001990
        /*032c*/ 	.word	0x000000ff
        /*0330*/ 	.word	0x00000018
        /*0334*/ 	.short	0x010a
        /*0336*/ 	.byte	0x08
	.zero		1


	//   ....[35]....
        /*0338*/ 	.word	0x00001a10
        /*033c*/ 	.word	0x000000ff
        /*0340*/ 	.word	0x00000018
        /*0344*/ 	.short	0x010a
        /*0346*/ 	.byte	0x11
	.zero		1


	//   ....[36]....
        /*0348*/ 	.word	0x00001b60
        /*034c*/ 	.word	0x000000ff
        /*0350*/ 	.word	0x00000018
        /*0354*/ 	.short	0x010a
        /*0356*/ 	.byte	0x08
	.zero		1


	//   ....[37]....
        /*0358*/ 	.word	0x00001ca0
        /*035c*/ 	.word	0x00000002
        /*0360*/ 	.word	0x00000080
        /*0364*/ 	.short	0x010a
        /*0366*/ 	.byte	0xff
	.zero		1


	//   ....[38]....
        /*0368*/ 	.word	0x00001d60
        /*036c*/ 	.word	0x00000002
        /*0370*/ 	.word	0x00000000
        /*0374*/ 	.short	0x0101
        /*0376*/ 	.byte	0xff
	.zero		1


	//   ....[39]....
        /*0378*/ 	.word	0x000022c0
        /*037c*/ 	.word	0x000000ff
        /*0380*/ 	.word	0x00000000
        /*0384*/ 	.short	0x010a
        /*0386*/ 	.byte	0x05
	.zero		1


	//   ....[40]....
        /*0388*/ 	.word	0x00002350
        /*038c*/ 	.word	0x000000ff
        /*0390*/ 	.word	0x00000000
        /*0394*/ 	.short	0x010a
        /*0396*/ 	.byte	0x05
	.zero		1


	//   ....[41]....
        /*0398*/ 	.word	0x000023f0
        /*039c*/ 	.word	0x00000000
        /*03a0*/ 	.word	0x00000000
        /*03a4*/ 	.short	0x010a
        /*03a6*/ 	.byte	0xff
	.zero		1


	//   ....[42]....
        /*03a8*/ 	.word	0x00002510
        /*03ac*/ 	.word	0x00000000
        /*03b0*/ 	.word	0x000000c0
        /*03b4*/ 	.short	0x010a
        /*03b6*/ 	.byte	0xff
	.zero		1


	//   ....[43]....
        /*03b8*/ 	.word	0x00002570
        /*03bc*/ 	.word	0x00000004
        /*03c0*/ 	.word	0x00000000
        /*03c4*/ 	.short	0x0101
        /*03c6*/ 	.byte	0xff
	.zero		1


	//   ....[44]....
        /*03c8*/ 	.word	0x00002590
        /*03cc*/ 	.word	0x000000ff
        /*03d0*/ 	.word	0x00000090
        /*03d4*/ 	.short	0x010a
        /*03d6*/ 	.byte	0x05
	.zero		1


	//   ....[45]....
        /*03d8*/ 	.word	0x000026b0
        /*03dc*/ 	.word	0x00000000
        /*03e0*/ 	.word	0x00000080
        /*03e4*/ 	.short	0x010a
        /*03e6*/ 	.byte	0xff
	.zero		1


	//   ....[46]....
        /*03e8*/ 	.word	0x000027c0
        /*03ec*/ 	.word	0x00000000
        /*03f0*/ 	.word	0x00000000
        /*03f4*/ 	.short	0x0101
        /*03f6*/ 	.byte	0xff
	.zero		1


	//   ....[47]....
        /*03f8*/ 	.word	0x00002850
        /*03fc*/ 	.word	0x000000ff
        /*0400*/ 	.word	0x00000090
        /*0404*/ 	.short	0x0106
        /*0406*/ 	.byte	0x05
	.zero		1


	//   ....[48]....
        /*0408*/ 	.word	0x00002870
        /*040c*/ 	.word	0x000000ff
        /*0410*/ 	.word	0x00000090
        /*0414*/ 	.short	0x010a
        /*0416*/ 	.byte	0x05
	.zero		1


	//   ....[49]....
        /*0418*/ 	.word	0x00002900
        /*041c*/ 	.word	0x000000ff
        /*0420*/ 	.word	0x00000090
        /*0424*/ 	.short	0x0106
        /*0426*/ 	.byte	0x04
	.zero		1


	//   ....[50]....
        /*0428*/ 	.word	0x00002940
        /*042c*/ 	.word	0x00000000
        /*0430*/ 	.word	0x00000090
        /*0434*/ 	.short	0x010a
        /*0436*/ 	.byte	0xff
	.zero		1


	//   ....[51]....
        /*0438*/ 	.word	0x00002e80
        /*043c*/ 	.word	0x00000000
        /*0440*/ 	.word	0x00000080
        /*0444*/ 	.short	0x010a
        /*0446*/ 	.byte	0xff
	.zero		1


	//   ....[52]....
        /*0448*/ 	.word	0x00002f90
        /*044c*/ 	.word	0x00000003
        /*0450*/ 	.word	0x00000000
        /*0454*/ 	.short	0x0101
        /*0456*/ 	.byte	0xff
	.zero		1


	//   ....[53]....
        /*0458*/ 	.word	0x00002fa0
        /*045c*/ 	.word	0x000000ff
        /*0460*/ 	.word	0x00000000
        /*0464*/ 	.short	0x010a
        /*0466*/ 	.byte	0x06
	.zero		1


	//   ....[54]....
        /*0468*/ 	.word	0x00002fc0
        /*046c*/ 	.word	0x000000ff
        /*0470*/ 	.word	0x000000b0
        /*0474*/ 	.short	0x010a
        /*0476*/ 	.byte	0x07
	.zero		1


	//   ....[55]....
        /*0478*/ 	.word	0x00003090
        /*047c*/ 	.word	0x000000ff
        /*0480*/ 	.word	0x00000000
        /*0484*/ 	.short	0x010a
        /*0486*/ 	.byte	0x06
	.zero		1


	//   ....[56]....
        /*0488*/ 	.word	0x000031c0
        /*048c*/ 	.word	0x000000ff
        /*0490*/ 	.word	0x00000000
        /*0494*/ 	.short	0x010a
        /*0496*/ 	.byte	0x1a
	.zero		1


	//   ....[57]....
        /*0498*/ 	.word	0x00003460
        /*049c*/ 	.word	0x000000ff
        /*04a0*/ 	.word	0x00000000
        /*04a4*/ 	.short	0x010a
        /*04a6*/ 	.byte	0x06
	.zero		1


	//   ....[58]....
        /*04a8*/ 	.word	0x000034f0
        /*04ac*/ 	.word	0x000000ff
        /*04b0*/ 	.word	0x00000000
        /*04b4*/ 	.short	0x010a
        /*04b6*/ 	.byte	0x07
	.zero		1


	//   ....[59]....
        /*04b8*/ 	.word	0x00003970
        /*04bc*/ 	.word	0x00000000
        /*04c0*/ 	.word	0x00000080
        /*04c4*/ 	.short	0x010a
        /*04c6*/ 	.byte	0xff
	.zero		1


	//   ....[60]....
        /*04c8*/ 	.word	0x00003a30
        /*04cc*/ 	.word	0x00000000
        /*04d0*/ 	.word	0x00000000
        /*04d4*/ 	.short	0x0101
        /*04d6*/ 	.byte	0xff
	.zero		1


	//   ....[61]....
        /*04d8*/ 	.word	0x00003d50
        /*04dc*/ 	.word	0x000000ff
        /*04e0*/ 	.word	0x00000078
        /*04e4*/ 	.short	0x010a
        /*04e6*/ 	.byte	0x07
	.zero		1


	//   ....[62]....
        /*04e8*/ 	.word	0x00003f40
        /*04ec*/ 	.word	0x000000ff
        /*04f0*/ 	.word	0x00000050
        /*04f4*/ 	.short	0x010a
        /*04f6*/ 	.byte	0x07
	.zero		1


	//   ....[63]....
        /*04f8*/ 	.word	0x000040b0
        /*04fc*/ 	.word	0x000000ff
        /*0500*/ 	.word	0x00000030
        /*0504*/ 	.short	0x010b
        /*0506*/ 	.byte	0x07
	.zero		1


	//   ....[64]....
        /*0508*/ 	.word	0x000040c0
        /*050c*/ 	.word	0x000000ff
        /*0510*/ 	.word	0x00000000
        /*0514*/ 	.short	0x0101
        /*0516*/ 	.byte	0x08
	.zero		1


	//   ....[65]....
        /*0518*/ 	.word	0x000040e0
        /*051c*/ 	.word	0x000000ff
        /*0520*/ 	.word	0x00000058
        /*0524*/ 	.short	0x010a
        /*0526*/ 	.byte	0x07
	.zero		1


	//   ....[66]....
        /*0528*/ 	.word	0x00004240
        /*052c*/ 	.word	0x000000ff
        /*0530*/ 	.word	0x00000038
        /*0534*/ 	.short	0x010b
        /*0536*/ 	.byte	0x07
	.zero		1


	//   ....[67]....
        /*0538*/ 	.word	0x00004250
        /*053c*/ 	.word	0x000000ff
        /*0540*/ 	.word	0x00000000
        /*0544*/ 	.short	0x0101
        /*0546*/ 	.byte	0x08
	.zero		1


	//   ....[68]....
        /*0548*/ 	.word	0x00004260
        /*054c*/ 	.word	0x000000ff
        /*0550*/ 	.word	0x00000060
        /*0554*/ 	.short	0x010a
        /*0556*/ 	.byte	0x07
	.zero		1


	//   ....[69]....
        /*0558*/ 	.word	0x00004400
        /*055c*/ 	.word	0x000000ff
        /*0560*/ 	.word	0x00000040
        /*0564*/ 	.short	0x010b
        /*0566*/ 	.byte	0x07
	.zero		1


	//   ....[70]....
        /*0568*/ 	.word	0x00004470
        /*056c*/ 	.word	0x000000ff
        /*0570*/ 	.word	0x00000000
        /*0574*/ 	.short	0x0101
        /*0576*/ 	.byte	0x08
	.zero		1


	//   ....[71]....
        /*0578*/ 	.word	0x000044a0
        /*057c*/ 	.word	0x000000ff
        /*0580*/ 	.word	0x00000068
        /*0584*/ 	.short	0x010a
        /*0586*/ 	.byte	0x07
	.zero		1


	//   ....[72]....
        /*0588*/ 	.word	0x000046b0
        /*058c*/ 	.word	0x000000ff
        /*0590*/ 	.word	0x00000048
        /*0594*/ 	.short	0x010b
        /*0596*/ 	.byte	0x07
	.zero		1


	//   ....[73]....
        /*0598*/ 	.word	0x000046d0
        /*059c*/ 	.word	0x000000ff
        /*05a0*/ 	.word	0x00000000
        /*05a4*/ 	.short	0x0101
        /*05a6*/ 	.byte	0x0d
	.zero		1


	//   ....[74]....
        /*05a8*/ 	.word	0x00004700
        /*05ac*/ 	.word	0x000000ff
        /*05b0*/ 	.word	0x00000050
        /*05b4*/ 	.short	0x010a
        /*05b6*/ 	.byte	0x07
	.zero		1


	//   ....[75]....
        /*05b8*/ 	.word	0x00004720
        /*05bc*/ 	.word	0x000000ff
        /*05c0*/ 	.word	0x00000058
        /*05c4*/ 	.short	0x010a
        /*05c6*/ 	.byte	0x07
	.zero		1


	//   ....[76]....
        /*05c8*/ 	.word	0x00004740
        /*05cc*/ 	.word	0x000000ff
        /*05d0*/ 	.word	0x00000060
        /*05d4*/ 	.short	0x010a
        /*05d6*/ 	.byte	0x07
	.zero		1


	//   ....[77]....
        /*05d8*/ 	.word	0x00004780
        /*05dc*/ 	.word	0x00000000
        /*05e0*/ 	.word	0x00000068
        /*05e4*/ 	.short	0x010a
        /*05e6*/ 	.byte	0xff
	.zero		1


	//   ....[78]....
        /*05e8*/ 	.word	0x00004ae0
        /*05ec*/ 	.word	0x00000000
        /*05f0*/ 	.word	0x00000080
        /*05f4*/ 	.short	0x010a
        /*05f6*/ 	.byte	0xff
	.zero		1


	//   ....[79]....
        /*05f8*/ 	.word	0x00004bf0
        /*05fc*/ 	.word	0x00000000
        /*0600*/ 	.word	0x00000000
        /*0604*/ 	.short	0x0101
        /*0606*/ 	.byte	0xff
	.zero		1


	//   ....[80]....
        /*0608*/ 	.word	0x000056a0
        /*060c*/ 	.word	0x000000ff
        /*0610*/ 	.word	0x00000030
        /*0614*/ 	.short	0x010a
        /*0616*/ 	.byte	0x30
	.zero		1


	//   ....[81]....
        /*0618*/ 	.word	0x00005780
        /*061c*/ 	.word	0x00000057
        /*0620*/ 	.word	0x000000a0
        /*0624*/ 	.short	0x010a
        /*0626*/ 	.byte	0xff
	.zero		1


	//   ....[82]....
        /*0628*/ 	.word	0x00005940
        /*062c*/ 	.word	0x000000ff
        /*0630*/ 	.word	0x00000030
        /*0634*/ 	.short	0x010a
        /*0636*/ 	.byte	0x30
	.zero		1


	//   ....[83]....
        /*0638*/ 	.word	0x00005a70
        /*063c*/ 	.word	0x00000057
        /*0640*/ 	.word	0x000000a0
        /*0644*/ 	.short	0x010a
        /*0646*/ 	.byte	0xff
	.zero		1


	//   ....[84]....
        /*0648*/ 	.word	0x00006c80
        /*064c*/ 	.word	0x00000000
        /*0650*/ 	.word	0x00000000
        /*0654*/ 	.short	0x0101
        /*0656*/ 	.byte	0xff
	.zero		1


	//   ....[85]....
        /*0658*/ 	.word	0x00006c90
        /*065c*/ 	.word	0x00000003
        /*0660*/ 	.word	0x00000030
        /*0664*/ 	.short	0x010a
        /*0666*/ 	.byte	0xff
	.zero		1


	//   ....[86]....
        /*0668*/ 	.word	0x00006d70
        /*066c*/ 	.word	0x00000003
        /*0670*/ 	.word	0x00000030
        /*0674*/ 	.short	0x010a
        /*0676*/ 	.byte	0xff
	.zero		1


	//   ....[87]....
        /*0678*/ 	.word	0x000080a0
        /*067c*/ 	.word	0x00000055
        /*0680*/ 	.word	0x00000000
        /*0684*/ 	.short	0x0101
        /*0686*/ 	.byte	0xff
	.zero		1


	//   ....[88]....
        /*0688*/ 	.word	0x000080c0
        /*068c*/ 	.word	0x00000000
        /*0690*/ 	.word	0x00000030
        /*0694*/ 	.short	0x010a
        /*0696*/ 	.byte	0xff
	.zero		1


	//   ....[89]....
        /*0698*/ 	.word	0x00008190
        /*069c*/ 	.word	0x00000000
        /*06a0*/ 	.word	0x00000030
        /*06a4*/ 	.short	0x010a
        /*06a6*/ 	.byte	0xff
	.zero		1


	//   ....[90]....
        /*06a8*/ 	.word	0x000094c0
        /*06ac*/ 	.word	0x00000054
        /*06b0*/ 	.word	0x00000000
        /*06b4*/ 	.short	0x0101
        /*06b6*/ 	.byte	0xff
	.zero		1


	//   ....[91]....
        /*06b8*/ 	.word	0x000094e0
        /*06bc*/ 	.word	0x00000003
        /*06c0*/ 	.word	0x00000030
        /*06c4*/ 	.short	0x010a
        /*06c6*/ 	.byte	0xff
	.zero		1


	//   ....[92]....
        /*06c8*/ 	.word	0x000095b0
        /*06cc*/ 	.word	0x00000003
        /*06d0*/ 	.word	0x00000030
        /*06d4*/ 	.short	0x010a
        /*06d6*/ 	.byte	0xff
	.zero		1


	//   ....[93]....
        /*06d8*/ 	.word	0x00009990
        /*06dc*/ 	.word	0x000000ff
        /*06e0*/ 	.word	0x00000000
        /*06e4*/ 	.short	0x0101
        /*06e6*/ 	.byte	0x05
	.zero		1


	//   ....[94]....
        /*06e8*/ 	.word	0x0000a930
        /*06ec*/ 	.word	0x00000000
        /*06f0*/ 	.word	0x00000000
        /*06f4*/ 	.short	0x0101
        /*06f6*/ 	.byte	0xff
	.zero		1


	//   ....[95]....
        /*06f8*/ 	.word	0x0000aba0
        /*06fc*/ 	.word	0x000000ff
        /*0700*/ 	.word	0x00000000
        /*0704*/ 	.short	0x0101
        /*0706*/ 	.byte	0x04
	.zero		1


	//   ....[96]....
        /*0708*/ 	.word	0x0000abc0
        /*070c*/ 	.word	0x00000003
        /*0710*/ 	.word	0x000000d0
        /*0714*/ 	.short	0x010a
        /*0716*/ 	.byte	0xff
	.zero		1


	//   ....[97]....
        /*0718*/ 	.word	0x0000ac20
        /*071c*/ 	.word	0x00000002
        /*0720*/ 	.word	0x00000018
        /*0724*/ 	.short	0x010a
        /*0726*/ 	.byte	0xff
	.zero		1


	//   ....[98]....
        /*0728*/ 	.word	0x0000ac80
        /*072c*/ 	.word	0x00000002
        /*0730*/ 	.word	0x00000018
        /*0734*/ 	.short	0x010a
        /*0736*/ 	.byte	0xff
	.zero		1


	//   ....[99]....
        /*0738*/ 	.word	0x0000acd0
        /*073c*/ 	.word	0x00000002
        /*0740*/ 	.word	0x00000080
        /*0744*/ 	.short	0x010a
        /*0746*/ 	.byte	0xff
	.zero		1


	//   ....[100]....
        /*0748*/ 	.word	0x0000ad30
        /*074c*/ 	.word	0x00000000
        /*0750*/ 	.word	0x00000000
        /*0754*/ 	.short	0x010a
        /*0756*/ 	.byte	0xff
	.zero		1


	//   ....[101]....
        /*0758*/ 	.word	0x0000ad90
        /*075c*/ 	.word	0x00000000
        /*0760*/ 	.word	0x00000000
        /*0764*/ 	.short	0x010a
        /*0766*/ 	.byte	0xff
	.zero		1


	//   ....[102]....
        /*0768*/ 	.word	0x0000ade0
        /*076c*/ 	.word	0x00000000
        /*0770*/ 	.word	0x000000c0
        /*0774*/ 	.short	0x010a
        /*0776*/ 	.byte	0xff
	.zero		1


	//   ....[103]....
        /*0778*/ 	.word	0x0000ae40
        /*077c*/ 	.word	0x00000000
        /*0780*/ 	.word	0x00000090
        /*0784*/ 	.short	0x010a
        /*0786*/ 	.byte	0xff
	.zero		1


	//   ....[104]....
        /*0788*/ 	.word	0x0000ae90
        /*078c*/ 	.word	0x00000000
        /*0790*/ 	.word	0x00000080
        /*0794*/ 	.short	0x010a
        /*0796*/ 	.byte	0xff
	.zero		1


	//   ....[105]....
        /*0798*/ 	.word	0x0000aef0
        /*079c*/ 	.word	0x00000000
        /*07a0*/ 	.word	0x00000090
        /*07a4*/ 	.short	0x010a
        /*07a6*/ 	.byte	0xff
	.zero		1


	//   ....[106]....
        /*07a8*/ 	.word	0x0000af40
        /*07ac*/ 	.word	0x00000000
        /*07b0*/ 	.word	0x00000080
        /*07b4*/ 	.short	0x010a
        /*07b6*/ 	.byte	0xff
	.zero		1


	//   ....[107]....
        /*07b8*/ 	.word	0x0000afa0
        /*07bc*/ 	.word	0x00000003
        /*07c0*/ 	.word	0x000000b0
        /*07c4*/ 	.short	0x010a
        /*07c6*/ 	.byte	0xff
	.zero		1


	//   ....[108]....
        /*07c8*/ 	.word	0x0000b000
        /*07cc*/ 	.word	0x00000000
        /*07d0*/ 	.word	0x00000000
        /*07d4*/ 	.short	0x010a
        /*07d6*/ 	.byte	0xff
	.zero		1


	//   ....[109]....
        /*07d8*/ 	.word	0x0000b060
        /*07dc*/ 	.word	0x00000000
        /*07e0*/ 	.word	0x00000000
        /*07e4*/ 	.short	0x010a
        /*07e6*/ 	.byte	0xff
	.zero		1


	//   ....[110]....
        /*07e8*/ 	.word	0x0000b0c0
        /*07ec*/ 	.word	0x00000000
        /*07f0*/ 	.word	0x00000000
        /*07f4*/ 	.short	0x010a
        /*07f6*/ 	.byte	0xff
	.zero		1


	//   ....[111]....
        /*07f8*/ 	.word	0x0000b110
        /*07fc*/ 	.word	0x00000000
        /*0800*/ 	.word	0x00000080
        /*0804*/ 	.short	0x010a
        /*0806*/ 	.byte	0xff
	.zero		1


	//   ....[112]....
        /*0808*/ 	.word	0x0000b170
        /*080c*/ 	.word	0x00000000
        /*0810*/ 	.word	0x00000078
        /*0814*/ 	.short	0x010a
        /*0816*/ 	.byte	0xff
	.zero		1


	//   ....[113]....
        /*0818*/ 	.word	0x0000b1d0
        /*081c*/ 	.word	0x00000003
        /*0820*/ 	.word	0x00000050
        /*0824*/ 	.short	0x010a
        /*0826*/ 	.byte	0xff
	.zero		1


	//   ....[114]....
        /*0828*/ 	.word	0x0000b230
        /*082c*/ 	.word	0x00000003
        /*0830*/ 	.word	0x00000058
        /*0834*/ 	.short	0x010a
        /*0836*/ 	.byte	0xff
	.zero		1


	//   ....[115]....
        /*0838*/ 	.word	0x0000b290
        /*083c*/ 	.word	0x00000003
        /*0840*/ 	.word	0x00000060
        /*0844*/ 	.short	0x010a
        /*0846*/ 	.byte	0xff
	.zero		1


	//   ....[116]....
        /*0848*/ 	.word	0x0000b2f0
        /*084c*/ 	.word	0x00000003
        /*0850*/ 	.word	0x00000068
        /*0854*/ 	.short	0x010a
        /*0856*/ 	.byte	0xff
	.zero		1


	//   ....[117]....
        /*0858*/ 	.word	0x0000b350
        /*085c*/ 	.word	0x00000000
        /*0860*/ 	.word	0x00000050
        /*0864*/ 	.short	0x010a
        /*0866*/ 	.byte	0xff
	.zero		1


	//   ....[118]....
        /*0868*/ 	.word	0x0000b3b0
        /*086c*/ 	.word	0x00000000
        /*0870*/ 	.word	0x00000058
        /*0874*/ 	.short	0x010a
        /*0876*/ 	.byte	0xff
	.zero		1


	//   ....[119]....
        /*0878*/ 	.word	0x0000b410
        /*087c*/ 	.word	0x00000000
        /*0880*/ 	.word	0x00000060
        /*0884*/ 	.short	0x010a
        /*0886*/ 	.byte	0xff
	.zero		1


	//   ....[120]....
        /*0888*/ 	.word	0x0000b460
        /*088c*/ 	.word	0x00000000
        /*0890*/ 	.word	0x00000080
        /*0894*/ 	.short	0x010a
        /*0896*/ 	.byte	0xff
	.zero		1


	//   ....[121]....
        /*0898*/ 	.word	0x0000b4c0
        /*089c*/ 	.word	0x00000002
        /*08a0*/ 	.word	0x00000030
        /*08a4*/ 	.short	0x010a
        /*08a6*/ 	.byte	0xff
	.zero		1


	//   ....[122]....
        /*08a8*/ 	.word	0x0000b510
        /*08ac*/ 	.word	0x00000057
        /*08b0*/ 	.word	0x000000a0
        /*08b4*/ 	.short	0x010a
        /*08b6*/ 	.byte	0xff
	.zero		1


	//   ....[123]....
        /*08b8*/ 	.word	0x0000b560
        /*08bc*/ 	.word	0x00000003
        /*08c0*/ 	.word	0x00000030
        /*08c4*/ 	.short	0x010a
        /*08c6*/ 	.byte	0xff
	.zero		1


	//   ....[124]....
        /*08c8*/ 	.word	0x0000b5b0
        /*08cc*/ 	.word	0x00000000
        /*08d0*/ 	.word	0x00000030
        /*08d4*/ 	.short	0x010a
        /*08d6*/ 	.byte	0xff
	.zero		1


	//   ....[125]....
        /*08d8*/ 	.word	0x0000b600
        /*08dc*/ 	.word	0x00000003
        /*08e0*/ 	.word	0x00000030
        /*08e4*/ 	.short	0x010a
        /*08e6*/ 	.byte	0xff
	.zero		1


	//----- nvinfo : EIATTR_NUM_MBARRIERS
	.align		4
.L_47:
        /*08e8*/ 	.byte	0x03, 0x38
        /*08ea*/ 	.short	0x001c


	//----- nvinfo : EIATTR_EXIT_INSTR_OFFSETS
	.align		4
        /*08ec*/ 	.byte	0x04, 0x1c
        /*08ee*/ 	.short	(.L_49 - .L_48)


	//   ....[0]....
.L_48:
        /*08f0*/ 	.word	0x00002420


	//   ....[1]....
        /*08f4*/ 	.word	0x00002910


	//   ....[2]....
        /*08f8*/ 	.word	0x00002970


	//   ....[3]....
        /*08fc*/ 	.word	0x00003750


	//   ....[4]....
        /*0900*/ 	.word	0x000047b0


	//   ....[5]....
        /*0904*/ 	.word	0x000047f0


	//   ....[6]....
        /*0908*/ 	.word	0x0000aa90


	//   ....[7]....
        /*090c*/ 	.word	0x0000ab10


	//   ....[8]....
        /*0910*/ 	.word	0x0000ab40


	//   ....[9]....
        /*0914*/ 	.word	0x0000abb0


	//----- nvinfo : EIATTR_MAX_THREADS
	.align		4
.L_49:
        /*0918*/ 	.byte	0x04, 0x05
        /*091a*/ 	.short	(.L_51 - .L_50)
.L_50:
        /*091c*/ 	.word	0x00000100
        /*0920*/ 	.word	0x00000001
        /*0924*/ 	.word	0x00000001


	//----- nvinfo : EIATTR_CRS_STACK_SIZE
	.align		4
.L_51:
        /*0928*/ 	.byte	0x04, 0x1e
        /*092a*/ 	.short	(.L_53 - .L_52)
.L_52:
        /*092c*/ 	.word	0x00000000


	//----- nvinfo : EIATTR_CBANK_PARAM_SIZE
	.align		4
.L_53:
        /*0930*/ 	.byte	0x03, 0x19
        /*0932*/ 	.short	0x0800


	//----- nvinfo : EIATTR_PARAM_CBANK
	.align		4
        /*0934*/ 	.byte	0x04, 0x0a
        /*0936*/ 	.short	(.L_55 - .L_54)
	.align		4
.L_54:
        /*0938*/ 	.word	index@(.nv.constant0._ZN7cutlass13device_kernelINS_4gemm6kernel13GemmUniversalIN4cute5tupleIJiiiiEEENS1_10collective13CollectiveMmaINS1_35MainloopSm100TmaUmmaWarpSpecializedILi3ELi2ELi2ENS5_IJNS4_1CILi1EEESB_SB_EEEEENS5_IJNSA_ILi128EEENSA_ILi256EEENSA_ILi64EEEEEENS_10bfloat16_tENS5_IJlSB_lEEESI_SJ_NS4_8TiledMMAINS4_8MMA_AtomIJNS4_20SM100_MMA_F16BF16_SSISI_SI_fLi128ELi256ELNS4_4UMMA5MajorE0ELSO_0ELNSN_7ScaleInE0ELSP_0EEEEEENS4_6LayoutISC_NS5_IJNSA_ILi0EEEST_ST_EEEEENS5_IJNS4_10UnderscoreESW_SW_EEEEENS4_13SM90_TMA_LOADENS4_14ComposedLayoutINS4_7SwizzleILi3ELi4ELi3EEENS4_18smem_ptr_flag_bitsILi16EEENSS_INS5_IJNSA_ILi8EEESG_EEENS5_IJSG_SB_EEEEEEEvNS4_8identityESZ_S19_vS1A_EENS_8epilogue10collective18CollectiveEpilogueINS1C_23Sm100TmaWarpSpecializedILi4ELi2ELi64ELb1ELb0EEEJSH_NS5_IJNSS_ISE_SB_EENSS_ISG_SB_EEEEESI_SJ_SI_SJ_NS1C_6fusion15FusionCallbacksIS1G_NS1K_17LinearCombinationISI_fSI_fLNS_15FloatRoundStyleE2EEESH_S1J_JEEENS4_5SM1004TMEM4LOAD26SM100_TMEM_LOAD_32dp32b64xESZ_S19_NS4_39AutoVectorizingCopyWithAssumedAlignmentILi128EEENS4_14SM90_TMA_STOREES19_S1V_S1V_EEEvvEEEEvNT_6ParamsE)
        /*093c*/ 	.short	0x0380
        /*093e*/ 	.short	0x0800


	//----- nvinfo : EIATTR_SW_WAR
	.align		4
.L_55:
        /*0940*/ 	.byte	0x04, 0x36
        /*0942*/ 	.short	(.L_57 - .L_56)
.L_56:
        /*0944*/ 	.word	0x00000008
.L_57:


//--------------------- .nv.callgraph             --------------------------
	.section	.nv.callgraph,"",@"SHT_CUDA_CALLGRAPH"
	.align	4
	.sectionentsize	8
	.align		4
        /*0000*/ 	.word	0x00000000
	.align		4
        /*0004*/ 	.word	0xffffffff
	.align		4
        /*0008*/ 	.word	index@(_ZN7cutlass13device_kernelINS_4gemm6kernel13GemmUniversalIN4cute5tupleIJiiiiEEENS1_10collective13CollectiveMmaINS1_35MainloopSm100TmaUmmaWarpSpecializedILi3ELi2ELi2ENS5_IJNS4_1CILi1EEESB_SB_EEEEENS5_IJNSA_ILi128EEENSA_ILi256EEENSA_ILi64EEEEEENS_10bfloat16_tENS5_IJlSB_lEEESI_SJ_NS4_8TiledMMAINS4_8MMA_AtomIJNS4_20SM100_MMA_F16BF16_SSISI_SI_fLi128ELi256ELNS4_4UMMA5MajorE0ELSO_0ELNSN_7ScaleInE0ELSP_0EEEEEENS4_6LayoutISC_NS5_IJNSA_ILi0EEEST_ST_EEEEENS5_IJNS4_10UnderscoreESW_SW_EEEEENS4_13SM90_TMA_LOADENS4_14ComposedLayoutINS4_7SwizzleILi3ELi4ELi3EEENS4_18smem_ptr_flag_bitsILi16EEENSS_INS5_IJNSA_ILi8EEESG_EEENS5_IJSG_SB_EEEEEEEvNS4_8identityESZ_S19_vS1A_EENS_8epilogue10collective18CollectiveEpilogueINS1C_23Sm100TmaWarpSpecializedILi4ELi2ELi64ELb1ELb0EEEJSH_NS5_IJNSS_ISE_SB_EENSS_ISG_SB_EEEEESI_SJ_SI_SJ_NS1C_6fusion15FusionCallbacksIS1G_NS1K_17LinearCombinationISI_fSI_fLNS_15FloatRoundStyleE2EEESH_S1J_JEEENS4_5SM1004TMEM4LOAD26SM100_TMEM_LOAD_32dp32b64xESZ_S19_NS4_39AutoVectorizingCopyWithAssumedAlignmentILi128EEENS4_14SM90_TMA_STOREES19_S1V_S1V_EEEvvEEEEvNT_6ParamsE)
	.align		4
        /*000c*/ 	.word	index@(__assertfail)
	.align		4
        /*0010*/ 	.word	0x00000000
	.align		4
        /*0014*/ 	.word	0xfffffffe
	.align		4
        /*0018*/ 	.word	0x00000000
	.align		4
        /*001c*/ 	.word	0xfffffffd
	.align		4
        /*0020*/ 	.word	0x00000000
	.align		4
        /*0024*/ 	.word	0xfffffffc


//--------------------- .nv.constant4             --------------------------
	.section	.nv.constant4,"a",@progbits
	.align	8
	.align		8
.nv.constant4:
        /*0000*/ 	.dword	__assertfail
	.align		8
        /*0008*/ 	.dword	__unnamed_1
	.align		8
        /*0010*/ 	.dword	__unnamed_2
	.align		8
        /*0018*/ 	.dword	_ZN40_INTERNAL_0697d15a_4_k_cu_4e95564c_239964cuda3std3__45__cpo5beginE
	.align		8
        /*0020*/ 	.dword	_ZN40_INTERNAL_0697d15a_4_k_cu_4e95564c_239964cuda3std3__45__cpo3endE
	.align		8
        /*0028*/ 	.dword	_ZN40_INTERNAL_0697d15a_4_k_cu_4e95564c_239964cuda3std3__45__cpo6cbeginE
	.align		8
        /*0030*/ 	.dword	_ZN40_INTERNAL_0697d15a_4_k_cu_4e95564c_239964cuda3std3__45__cpo4cendE
	.align		8
        /*0038*/ 	.dword	_ZN40_INTERNAL_0697d15a_4_k_cu_4e95564c_239964cuda3std3__442_GLOBAL__N__0697d15a_4_k_cu_4e95564c_239966ignoreE
	.align		8
        /*0040*/ 	.dword	_ZN40_INTERNAL_0697d15a_4_k_cu_4e95564c_239964cuda3std3__419piecewise_constructE
	.align		8
        /*0048*/ 	.dword	_ZN40_INTERNAL_0697d15a_4_k_cu_4e95564c_239964cuda3std3__48in_placeE
	.align		8
        /*0050*/ 	.dword	_ZN40_INTERNAL_0697d15a_4_k_cu_4e95564c_239964cuda3std6ranges3__45__cpo4swapE
	.align		8
        /*0058*/ 	.dword	_ZN40_INTERNAL_0697d15a_4_k_cu_4e95564c_239964cuda3std6ranges3__45__cpo9iter_moveE
	.align		8
        /*0060*/ 	.dword	_ZN40_INTERNAL_0697d15a_4_k_cu_4e95564c_239964cute7productE
	.align		8
        /*0068*/ 	.dword	_ZN40_INTERNAL_0697d15a_4_k_cu_4e95564c_239964cute1_E
	.align		8
        /*0070*/ 	.dword	$str$25
	.align		8
        /*0078*/ 	.dword	$str$26
	.align		8
        /*0080*/ 	.dword	$str$27
	.align		8
        /*0088*/ 	.dword	$str$28


//--------------------- .text._ZN7cutlass13device_kernelINS_4gemm6kernel13GemmUniversalIN4cute5tupleIJiiiiEEENS1_10collective13CollectiveMmaINS1_35MainloopSm100TmaUmmaWarpSpecializedILi3ELi2ELi2ENS5_IJNS4_1CILi1EEESB_SB_EEEEENS5_IJNSA_ILi128EEENSA_ILi256EEENSA_ILi64EEEEEENS_10bfloat16_tENS5_IJlSB_lEEESI_SJ_NS4_8TiledMMAINS4_8MMA_AtomIJNS4_20SM100_MMA_F16BF16_SSISI_SI_fLi128ELi256ELNS4_4UMMA5MajorE0ELSO_0ELNSN_7ScaleInE0ELSP_0EEEEEENS4_6LayoutISC_NS5_IJNSA_ILi0EEEST_ST_EEEEENS5_IJNS4_10UnderscoreESW_SW_EEEEENS4_13SM90_TMA_LOADENS4_14ComposedLayoutINS4_7SwizzleILi3ELi4ELi3EEENS4_18smem_ptr_flag_bitsILi16EEENSS_INS5_IJNSA_ILi8EEESG_EEENS5_IJSG_SB_EEEEEEEvNS4_8identityESZ_S19_vS1A_EENS_8epilogue10collective18CollectiveEpilogueINS1C_23Sm100TmaWarpSpecializedILi4ELi2ELi64ELb1ELb0EEEJSH_NS5_IJNSS_ISE_SB_EENSS_ISG_SB_EEEEESI_SJ_SI_SJ_NS1C_6fusion15FusionCallbacksIS1G_NS1K_17LinearCombinationISI_fSI_fLNS_15FloatRoundStyleE2EEESH_S1J_JEEENS4_5SM1004TMEM4LOAD26SM100_TMEM_LOAD_32dp32b64xESZ_S19_NS4_39AutoVectorizingCopyWithAssumedAlignmentILi128EEENS4_14SM90_TMA_STOREES19_S1V_S1V_EEEvvEEEEvNT_6ParamsE --------------------------
	.section	.text._ZN7cutlass13device_kernelINS_4gemm6kernel13GemmUniversalIN4cute5tupleIJiiiiEEENS1_10collective13CollectiveMmaINS1_35MainloopSm100TmaUmmaWarpSpecializedILi3ELi2ELi2ENS5_IJNS4_1CILi1EEESB_SB_EEEEENS5_IJNSA_ILi128EEENSA_ILi256EEENSA_ILi64EEEEEENS_10bfloat16_tENS5_IJlSB_lEEESI_SJ_NS4_8TiledMMAINS4_8MMA_AtomIJNS4_20SM100_MMA_F16BF16_SSISI_SI_fLi128ELi256ELNS4_4UMMA5MajorE0ELSO_0ELNSN_7ScaleInE0ELSP_0EEEEEENS4_6LayoutISC_NS5_IJNSA_ILi0EEEST_ST_EEEEENS5_IJNS4_10UnderscoreESW_SW_EEEEENS4_13SM90_TMA_LOADENS4_14ComposedLayoutINS4_7SwizzleILi3ELi4ELi3EEENS4_18smem_ptr_flag_bitsILi16EEENSS_INS5_IJNSA_ILi8EEESG_EEENS5_IJSG_SB_EEEEEEEvNS4_8identityESZ_S19_vS1A_EENS_8epilogue10collective18CollectiveEpilogueINS1C_23Sm100TmaWarpSpecializedILi4ELi2ELi64ELb1ELb0EEEJSH_NS5_IJNSS_ISE_SB_EENSS_ISG_SB_EEEEESI_SJ_SI_SJ_NS1C_6fusion15FusionCallbacksIS1G_NS1K_17LinearCombinationISI_fSI_fLNS_15FloatRoundStyleE2EEESH_S1J_JEEENS4_5SM1004TMEM4LOAD26SM100_TMEM_LOAD_32dp32b64xESZ_S19_NS4_39AutoVectorizingCopyWithAssumedAlignmentILi128EEENS4_14SM90_TMA_STOREES19_S1V_S1V_EEEvvEEEEvNT_6ParamsE,"ax",@progbits
	.align	128
.text._ZN7cutlass13device_kernelINS_4gemm6kernel13GemmUniversalIN4cute5tupleIJiiiiEEENS1_10collective13CollectiveMmaINS1_35MainloopSm100TmaUmmaWarpSpecializedILi3ELi2ELi2ENS5_IJNS4_1CILi1EEESB_SB_EEEEENS5_IJNSA_ILi128EEENSA_ILi256EEENSA_ILi64EEEEEENS_10bfloat16_tENS5_IJlSB_lEEESI_SJ_NS4_8TiledMMAINS4_8MMA_AtomIJNS4_20SM100_MMA_F16BF16_SSISI_SI_fLi128ELi256ELNS4_4UMMA5MajorE0ELSO_0ELNSN_7ScaleInE0ELSP_0EEEEEENS4_6LayoutISC_NS5_IJNSA_ILi0EEEST_ST_EEEEENS5_IJNS4_10UnderscoreESW_SW_EEEEENS4_13SM90_TMA_LOADENS4_14ComposedLayoutINS4_7SwizzleILi3ELi4ELi3EEENS4_18smem_ptr_flag_bitsILi16EEENSS_INS5_IJNSA_ILi8EEESG_EEENS5_IJSG_SB_EEEEEEEvNS4_8identityESZ_S19_vS1A_EENS_8epilogue10collective18CollectiveEpilogueINS1C_23Sm100TmaWarpSpecializedILi4ELi2ELi64ELb1ELb0EEEJSH_NS5_IJNSS_ISE_SB_EENSS_ISG_SB_EEEEESI_SJ_SI_SJ_NS1C_6fusion15FusionCallbacksIS1G_NS1K_17LinearCombinationISI_fSI_fLNS_15FloatRoundStyleE2EEESH_S1J_JEEENS4_5SM1004TMEM4LOAD26SM100_TMEM_LOAD_32dp32b64xESZ_S19_NS4_39AutoVectorizingCopyWithAssumedAlignmentILi128EEENS4_14SM90_TMA_STOREES19_S1V_S1V_EEEvvEEEEvNT_6ParamsE:
        .type           _ZN7cutlass13device_kernelINS_4gemm6kernel13GemmUniversalIN4cute5tupleIJiiiiEEENS1_10collective13CollectiveMmaINS1_35MainloopSm100TmaUmmaWarpSpecializedILi3ELi2ELi2ENS5_IJNS4_1CILi1EEESB_SB_EEEEENS5_IJNSA_ILi128EEENSA_ILi256EEENSA_ILi64EEEEEENS_10bfloat16_tENS5_IJlSB_lEEESI_SJ_NS4_8TiledMMAINS4_8MMA_AtomIJNS4_20SM100_MMA_F16BF16_SSISI_SI_fLi128ELi256ELNS4_4UMMA5MajorE0ELSO_0ELNSN_7ScaleInE0ELSP_0EEEEEENS4_6LayoutISC_NS5_IJNSA_ILi0EEEST_ST_EEEEENS5_IJNS4_10UnderscoreESW_SW_EEEEENS4_13SM90_TMA_LOADENS4_14ComposedLayoutINS4_7SwizzleILi3ELi4ELi3EEENS4_18smem_ptr_flag_bitsILi16EEENSS_INS5_IJNSA_ILi8EEESG_EEENS5_IJSG_SB_EEEEEEEvNS4_8identityESZ_S19_vS1A_EENS_8epilogue10collective18CollectiveEpilogueINS1C_23Sm100TmaWarpSpecializedILi4ELi2ELi64ELb1ELb0EEEJSH_NS5_IJNSS_ISE_SB_EENSS_ISG_SB_EEEEESI_SJ_SI_SJ_NS1C_6fusion15FusionCallbacksIS1G_NS1K_17LinearCombinationISI_fSI_fLNS_15FloatRoundStyleE2EEESH_S1J_JEEENS4_5SM1004TMEM4LOAD26SM100_TMEM_LOAD_32dp32b64xESZ_S19_NS4_39AutoVectorizingCopyWithAssumedAlignmentILi128EEENS4_14SM90_TMA_STOREES19_S1V_S1V_EEEvvEEEEvNT_6ParamsE,@function
        .size           _ZN7cutlass13device_kernelINS_4gemm6kernel13GemmUniversalIN4cute5tupleIJiiiiEEENS1_10collective13CollectiveMmaINS1_35MainloopSm100TmaUmmaWarpSpecializedILi3ELi2ELi2ENS5_IJNS4_1CILi1EEESB_SB_EEEEENS5_IJNSA_ILi128EEENSA_ILi256EEENSA_ILi64EEEEEENS_10bfloat16_tENS5_IJlSB_lEEESI_SJ_NS4_8TiledMMAINS4_8MMA_AtomIJNS4_20SM100_MMA_F16BF16_SSISI_SI_fLi128ELi256ELNS4_4UMMA5MajorE0ELSO_0ELNSN_7ScaleInE0ELSP_0EEEEEENS4_6LayoutISC_NS5_IJNSA_ILi0EEEST_ST_EEEEENS5_IJNS4_10UnderscoreESW_SW_EEEEENS4_13SM90_TMA_LOADENS4_14ComposedLayoutINS4_7SwizzleILi3ELi4ELi3EEENS4_18smem_ptr_flag_bitsILi16EEENSS_INS5_IJNSA_ILi8EEESG_EEENS5_IJSG_SB_EEEEEEEvNS4_8identityESZ_S19_vS1A_EENS_8epilogue10collective18CollectiveEpilogueINS1C_23Sm100TmaWarpSpecializedILi4ELi2ELi64ELb1ELb0EEEJSH_NS5_IJNSS_ISE_SB_EENSS_ISG_SB_EEEEESI_SJ_SI_SJ_NS1C_6fusion15FusionCallbacksIS1G_NS1K_17LinearCombinationISI_fSI_fLNS_15FloatRoundStyleE2EEESH_S1J_JEEENS4_5SM1004TMEM4LOAD26SM100_TMEM_LOAD_32dp32b64xESZ_S19_NS4_39AutoVectorizingCopyWithAssumedAlignmentILi128EEENS4_14SM90_TMA_STOREES19_S1V_S1V_EEEvvEEEEvNT_6ParamsE,(.L_x_167 - _ZN7cutlass13device_kernelINS_4gemm6kernel13GemmUniversalIN4cute5tupleIJiiiiEEENS1_10collective13CollectiveMmaINS1_35MainloopSm100TmaUmmaWarpSpecializedILi3ELi2ELi2ENS5_IJNS4_1CILi1EEESB_SB_EEEEENS5_IJNSA_ILi128EEENSA_ILi256EEENSA_ILi64EEEEEENS_10bfloat16_tENS5_IJlSB_lEEESI_SJ_NS4_8TiledMMAINS4_8MMA_AtomIJNS4_20SM100_MMA_F16BF16_SSISI_SI_fLi128ELi256ELNS4_4UMMA5MajorE0ELSO_0ELNSN_7ScaleInE0ELSP_0EEEEEENS4_6LayoutISC_NS5_IJNSA_ILi0EEEST_ST_EEEEENS5_IJNS4_10UnderscoreESW_SW_EEEEENS4_13SM90_TMA_LOADENS4_14ComposedLayoutINS4_7SwizzleILi3ELi4ELi3EEENS4_18smem_ptr_flag_bitsILi16EEENSS_INS5_IJNSA_ILi8EEESG_EEENS5_IJSG_SB_EEEEEEEvNS4_8identityESZ_S19_vS1A_EENS_8epilogue10collective18CollectiveEpilogueINS1C_23Sm100TmaWarpSpecializedILi4ELi2ELi64ELb1ELb0EEEJSH_NS5_IJNSS_ISE_SB_EENSS_ISG_SB_EEEEESI_SJ_SI_SJ_NS1C_6fusion15FusionCallbacksIS1G_NS1K_17LinearCombinationISI_fSI_fLNS_15FloatRoundStyleE2EEESH_S1J_JEEENS4_5SM1004TMEM4LOAD26SM100_TMEM_LOAD_32dp32b64xESZ_S19_NS4_39AutoVectorizingCopyWithAssumedAlignmentILi128EEENS4_14SM90_TMA_STOREES19_S1V_S1V_EEEvvEEEEvNT_6ParamsE)
        .other          _ZN7cutlass13device_kernelINS_4gemm6kernel13GemmUniversalIN4cute5tupleIJiiiiEEENS1_10collective13CollectiveMmaINS1_35MainloopSm100TmaUmmaWarpSpecializedILi3ELi2ELi2ENS5_IJNS4_1CILi1EEESB_SB_EEEEENS5_IJNSA_ILi128EEENSA_ILi256EEENSA_ILi64EEEEEENS_10bfloat16_tENS5_IJlSB_lEEESI_SJ_NS4_8TiledMMAINS4_8MMA_AtomIJNS4_20SM100_MMA_F16BF16_SSISI_SI_fLi128ELi256ELNS4_4UMMA5MajorE0ELSO_0ELNSN_7ScaleInE0ELSP_0EEEEEENS4_6LayoutISC_NS5_IJNSA_ILi0EEEST_ST_EEEEENS5_IJNS4_10UnderscoreESW_SW_EEEEENS4_13SM90_TMA_LOADENS4_14ComposedLayoutINS4_7SwizzleILi3ELi4ELi3EEENS4_18smem_ptr_flag_bitsILi16EEENSS_INS5_IJNSA_ILi8EEESG_EEENS5_IJSG_SB_EEEEEEEvNS4_8identityESZ_S19_vS1A_EENS_8epilogue10collective18CollectiveEpilogueINS1C_23Sm100TmaWarpSpecializedILi4ELi2ELi64ELb1ELb0EEEJSH_NS5_IJNSS_ISE_SB_EENSS_ISG_SB_EEEEESI_SJ_SI_SJ_NS1C_6fusion15FusionCallbacksIS1G_NS1K_17LinearCombinationISI_fSI_fLNS_15FloatRoundStyleE2EEESH_S1J_JEEENS4_5SM1004TMEM4LOAD26SM100_TMEM_LOAD_32dp32b64xESZ_S19_NS4_39AutoVectorizingCopyWithAssumedAlignmentILi128EEENS4_14SM90_TMA_STOREES19_S1V_S1V_EEEvvEEEEvNT_6ParamsE,@"STO_CUDA_ENTRY STV_DEFAULT"
_ZN7cutlass13device_kernelINS_4gemm6kernel13GemmUniversalIN4cute5tupleIJiiiiEEENS1_10collective13CollectiveMmaINS1_35MainloopSm100TmaUmmaWarpSpecializedILi3ELi2ELi2ENS5_IJNS4_1CILi1EEESB_SB_EEEEENS5_IJNSA_ILi128EEENSA_ILi256EEENSA_ILi64EEEEEENS_10bfloat16_tENS5_IJlSB_lEEESI_SJ_NS4_8TiledMMAINS4_8MMA_AtomIJNS4_20SM100_MMA_F16BF16_SSISI_SI_fLi128ELi256ELNS4_4UMMA5MajorE0ELSO_0ELNSN_7ScaleInE0ELSP_0EEEEEENS4_6LayoutISC_NS5_IJNSA_ILi0EEEST_ST_EEEEENS5_IJNS4_10UnderscoreESW_SW_EEEEENS4_13SM90_TMA_LOADENS4_14ComposedLayoutINS4_7SwizzleILi3ELi4ELi3EEENS4_18smem_ptr_flag_bitsILi16EEENSS_INS5_IJNSA_ILi8EEESG_EEENS5_IJSG_SB_EEEEEEEvNS4_8identityESZ_S19_vS1A_EENS_8epilogue10collective18CollectiveEpilogueINS1C_23Sm100TmaWarpSpecializedILi4ELi2ELi64ELb1ELb0EEEJSH_NS5_IJNSS_ISE_SB_EENSS_ISG_SB_EEEEESI_SJ_SI_SJ_NS1C_6fusion15FusionCallbacksIS1G_NS1K_17LinearCombinationISI_fSI_fLNS_15FloatRoundStyleE2EEESH_S1J_JEEENS4_5SM1004TMEM4LOAD26SM100_TMEM_LOAD_32dp32b64xESZ_S19_NS4_39AutoVectorizingCopyWithAssumedAlignmentILi128EEENS4_14SM90_TMA_STOREES19_S1V_S1V_EEEvvEEEEvNT_6ParamsE:
[----:B------:R-:W1:Y:S01]  /*0000*/  LDC R1, c[0x0][0x37c] ;  /* 0x0000df00ff017b82 */ /* 0x000e620000000800 */
[----:B------:R-:W2:Y:S01]  /*0010*/  S2R R170, SR_TID.X ;  /* 0x0000000000aa7919 */ /* 0x000ea20000002100 */
[----:B------:R-:W3:Y:S01]  /*0020*/  LDCU.64 UR4, c[0x0][0x890] ;  /* 0x00011200ff0477ac */ /* 0x000ee20008000a00 */
[----:B------:R-:W-:Y:S02]  /*0030*/  PRMT R155, RZ, 0x7610, R155 ;  /* 0x00007610ff9b7816 */ /* 0x000fe4000000009b */
[----:B------:R-:W-:Y:S01]  /*0040*/  ELECT P5, URZ, PT ;  /* 0x0000000000ff782f */ /* 0x000fe200038a0000 */
[----:B------:R-:W4:Y:S01]  /*0050*/  LDCU.64 UR46, c[0x0][0x358] ;  /* 0x00006b00ff2e77ac */ /* 0x000f220008000a00 */
[----:B---3--:R-:W-:-:S04]  /*0060*/  UISETP.NE.U32.AND UP0, UPT, UR4, URZ, UPT ;  /* 0x000000ff0400728c */ /* 0x008fc8000bf05070 */
[----:B------:R-:W-:Y:S01]  /*0070*/  UISETP.NE.AND.EX UP0, UPT, UR5, URZ, UPT, UP0 ;  /* 0x000000ff0500728c */ /* 0x000fe2000bf05300 */
[----:B--2---:R-:W-:-:S05]  /*0080*/  SHF.R.U32.HI R162, RZ, 0x5, R170 ;  /* 0x00000005ffa27819 */ /* 0x004fca00000116aa */
[----:B------:R-:W2:Y:S02]  /*0090*/  SHFL.IDX PT, R0, R162, RZ, 0x1f ;  /* 0x00001fffa2007589 */ /* 0x000ea400000e0000 */
[----:B--2---:R-:W-:Y:S01]  /*00a0*/  R2UR UR8, R0 ;  /* 0x00000000000872ca */ /* 0x004fe200000e0000 */
[----:B-1--4-:R-:W-:-:S14]  /*00b0*/  BRA.U UP0, `(.L_x_0) ;  /* 0x00000001002c7547 */ /* 0x012fdc000b800000 */
[----:B------:R-:W1:Y:S02]  /*00c0*/  LDCU.64 UR6, c[0x0][0x888] ;  /* 0x00011100ff0677ac */ /* 0x000e640008000a00 */
[----:B-1----:R-:W-:-:S04]  /*00d0*/  UISETP.NE.U32.AND UP0, UPT, UR6, URZ, UPT ;  /* 0x000000ff0600728c */ /* 0x002fc8000bf05070 */
[----:B------:R-:W-:-:S09]  /*00e0*/  UISETP.NE.AND.EX UP0, UPT, UR7, URZ, UPT, UP0 ;  /* 0x000000ff0700728c */ /* 0x000fd2000bf05300 */
[----:B------:R-:W-:Y:S05]  /*00f0*/  BRA.U !UP0, `(.L_x_1) ;  /* 0x0000000108107547 */ /* 0x000fea000b800000 */
[----:B------:R-:W1:Y:S02]  /*0100*/  LDC.64 R2, c[0x0][0x888] ;  /* 0x00022200ff027b82 */ /* 0x000e640000000a00 */
[----:B-1----:R1:W5:Y:S01]  /*0110*/  LDG.E R81, desc[UR46][R2.64] ;  /* 0x0000002e02517981 */ /* 0x002362000c1e1900 */
[----:B------:R-:W-:Y:S01]  /*0120*/  HFMA2 R155, -RZ, RZ, 0, 5.9604644775390625e-08 ;  /* 0x00000001ff9b7431 */ /* 0x000fe200000001ff */
[----:B------:R-:W-:Y:S05]  /*0130*/  BRA `(.L_x_0) ;  /* 0x00000000000c7947 */ /* 0x000fea0003800000 */
.L_x_1:
[----:B------:R-:W1:Y:S01]  /*0140*/  LDCU UR6, c[0x0][0x880] ;  /* 0x00011000ff0677ac */ /* 0x000e620008000800 */
[----:B------:R-:W-:Y:S01]  /*0150*/  HFMA2 R155, -RZ, RZ, 0, 5.9604644775390625e-08 ;  /* 0x00000001ff9b7431 */ /* 0x000fe200000001ff */
[----:B-1----:R-:W-:-:S07]  /*0160*/  MOV R81, UR6 ;  /* 0x0000000600517c02 */ /* 0x002fce0008000f00 */
.L_x_0:
[----:B------:R-:W2:Y:S02]  /*0170*/  LDCU.64 UR6, c[0x0][0x8b0] ;  /* 0x00011600ff0677ac */ /* 0x000ea40008000a00 */
[----:B--2---:R-:W-:-:S04]  /*0180*/  UISETP.NE.U32.AND UP0, UPT, UR6, URZ, UPT ;  /* 0x000000ff0600728c */ /* 0x004fc8000bf05070 */
[----:B------:R-:W-:-:S09]  /*0190*/  UISETP.NE.AND.EX UP0, UPT, UR7, URZ, UPT, UP0 ;  /* 0x000000ff0700728c */ /* 0x000fd2000bf05300 */
[----:B------:R-:W-:Y:S05]  /*01a0*/  BRA.U UP0, `(.L_x_2) ;  /* 0x0000000100247547 */ /* 0x000fea000b800000 */
[----:B------:R-:W2:Y:S02]  /*01b0*/  LDCU.64 UR6, c[0x0][0x8a8] ;  /* 0x00011500ff0677ac */ /* 0x000ea40008000a00 */
[----:B--2---:R-:W-:-:S04]  /*01c0*/  UISETP.NE.U32.AND UP0, UPT, UR6, URZ, UPT ;  /* 0x000000ff0600728c */ /* 0x004fc8000bf05070 */
[----:B------:R-:W-:-:S09]  /*01d0*/  UISETP.NE.AND.EX UP0, UPT, UR7, URZ, UPT, UP0 ;  /* 0x000000ff0700728c */ /* 0x000fd2000bf05300 */
[----:B------:R-:W-:Y:S05]  /*01e0*/  BRA.U !UP0, `(.L_x_3) ;  /* 0x00000001080c7547 */ /* 0x000fea000b800000 */
[----:B------:R-:W2:Y:S02]  /*01f0*/  LDC.64 R78, c[0x0][0x8a8] ;  /* 0x00022a00ff4e7b82 */ /* 0x000ea40000000a00 */
[----:B--2---:R2:W5:Y:S01]  /*0200*/  LDG.E R78, desc[UR46][R78.64] ;  /* 0x0000002e4e4e7981 */ /* 0x004562000c1e1900 */
[----:B------:R-:W-:Y:S05]  /*0210*/  BRA `(.L_x_2) ;  /* 0x0000000000087947 */ /* 0x000fea0003800000 */
.L_x_3:
[----:B------:R-:W2:Y:S02]  /*0220*/  LDCU UR6, c[0x0][0x8a0] ;  /* 0x00011400ff0677ac */ /* 0x000ea40008000800 */
[----:B--2---:R-:W-:Y:S02]  /*0230*/  MOV R78, UR6 ;  /* 0x00000006004e7c02 */ /* 0x004fe40008000f00 */
.L_x_2:
[----:B------:R-:W-:Y:S01]  /*0240*/  IMAD.U32 R0, RZ, RZ, UR8 ;  /* 0x00000008ff007e24 */ /* 0x000fe2000f8e00ff */
[----:B------:R-:W-:Y:S04]  /*0250*/  BSSY.RECONVERGENT B0, `(.L_x_4) ;  /* 0x000000c000007945 */ /* 0x000fe80003800200 */
[C---:B------:R-:W-:Y:S02]  /*0260*/  ISETP.NE.OR P1, PT, R0.reuse, 0x1, !P5 ;  /* 0x000000010000780c */ /* 0x040fe40006f25670 */
[----:B------:R-:W-:-:S11]  /*0270*/  ISETP.NE.OR P0, PT, R0, 0x3, !P5 ;  /* 0x000000030000780c */ /* 0x000fd60006f05670 */
[----:B------:R-:W-:Y:S05]  /*0280*/  @P1 BRA `(.L_x_5) ;  /* 0x0000000000201947 */ /* 0x000fea0003800000 */
[----:B------:R-:W3:Y:S02]  /*0290*/  LDCU.64 UR6, c[0x0][0x348] ;  /* 0x00006900ff0677ac */ /* 0x000ee40008000a00 */
[----:B---3--:R-:W-:Y:S02]  /*02a0*/  UIADD3 UR10, UP1, UPT, UR6, 0x80, URZ ;  /* 0x00000080060a7890 */ /* 0x008fe4000ff3e0ff */
[----:B------:R-:W-:Y:S02]  /*02b0*/  UIADD3 UR6, UP0, UPT, UR6, 0x180, URZ ;  /* 0x0000018006067890 */ /* 0x000fe4000ff1e0ff */
[----:B------:R-:W-:Y:S02]  /*02c0*/  UIADD3.X UR11, UPT, UPT, URZ, UR7, URZ, UP1, !UPT ;  /* 0x00000007ff0b7290 */ /* 0x000fe40008ffe4ff */
[----:B------:R-:W-:-:S07]  /*02d0*/  UIADD3.X UR7, UPT, UPT, URZ, UR7, URZ, UP0, !UPT ;  /* 0x00000007ff077290 */ /* 0x000fce00087fe4ff */
[----:B------:R3:W-:Y:S02]  /*02e0*/  UTMACCTL.PF [UR10] ;  /* 0x000000000a0079b9 */ /* 0x0007e40008040000 */
[----:B------:R3:W-:Y:S02]  /*02f0*/  UTMACCTL.PF [UR6] ;  /* 0x00000000060079b9 */ /* 0x0007e40008040000 */
[----:B---3--:R-:W-:Y:S01]  /*0300*/  NOP ;  /* 0x0000000000007918 */ /* 0x008fe20000000000 */
.L_x_5:
[----:B------:R-:W-:Y:S05]  /*0310*/  BSYNC.RECONVERGENT B0 ;  /* 0x0000000000007941 */ /* 0x000fea0003800200 */
.L_x_4:
[----:B------:R-:W-:Y:S04]  /*0320*/  BSSY.RECONVERGENT B0, `(.L_x_6) ;  /* 0x000000a000007945 */ /* 0x000fe80003800200 */
        /* <DEDUP_REMOVED lines=9> */
.L_x_7:
[----:B------:R-:W-:Y:S05]  /*03c0*/  BSYNC.RECONVERGENT B0 ;  /* 0x0000000000007941 */ /* 0x000fea0003800200 */
.L_x_6:
[----:B------:R-:W3:Y:S01]  /*03d0*/  LDCU.64 UR6, c[0x0][0x888] ;  /* 0x00011100ff0677ac */ /* 0x000ee20008000a00 */
[----:B------:R-:W-:Y:S02]  /*03e0*/  UISETP.EQ.U32.AND UP1, UPT, UR4, URZ, UPT ;  /* 0x000000ff0400728c */ /* 0x000fe4000bf22070 */
[----:B------:R-:W-:Y:S02]  /*03f0*/  UPLOP3.LUT UP2, UPT, UPT, UPT, UPT, 0x80, 0x8 ;  /* 0x000000000008789c */ /* 0x000fe40003f4f070 */
[----:B---3--:R-:W-:-:S04]  /*0400*/  UISETP.NE.U32.AND UP0, UPT, UR6, URZ, UPT ;  /* 0x000000ff0600728c */ /* 0x008fc8000bf05070 */
[----:B------:R-:W-:-:S04]  /*0410*/  UISETP.NE.AND.EX UP0, UPT, UR7, URZ, UPT, UP0 ;  /* 0x000000ff0700728c */ /* 0x000fc8000bf05300 */
[----:B------:R-:W-:-:S04]  /*0420*/  UISETP.EQ.OR.EX UP3, UPT, UR5, URZ, !UP0, UP1 ;  /* 0x000000ff0500728c */ /* 0x000fc8000c762710 */
[----:B------:R-:W-:-:S05]  /*0430*/  UP2UR UR50, UPR, URZ, 0x8 ;  /* 0x00000008ff327883 */ /* 0x000fca0008000000 */
[----:B------:R-:W-:Y:S07]  /*0440*/  BRA.U !UP3, `(.L_x_8) ;  /* 0x000000010b207547 */ /* 0x000fee000b800000 */
[----:B------:R-:W-:Y:S01]  /*0450*/  UISETP.NE.U32.AND UP2, UPT, UR4, URZ, UPT ;  /* 0x000000ff0400728c */ /* 0x000fe2000bf45070 */
[----:B-----5:R-:W-:Y:S01]  /*0460*/  FSETP.NEU.AND P0, PT, R81, RZ, PT ;  /* 0x000000ff5100720b */ /* 0x020fe20003f0d000 */
[----:B------:R-:W-:Y:S02]  /*0470*/  USEL UR4, URZ, 0xffffffff, UP0 ;  /* 0xffffffffff047887 */ /* 0x000fe40008000000 */
[----:B------:R-:W-:-:S10]  /*0480*/  UISETP.NE.AND.EX UP2, UPT, UR5, URZ, UPT, UP2 ;  /* 0x000000ff0500728c */ /* 0x000fd4000bf45320 */
[----:B------:R-:W-:Y:S01]  /*0490*/  VOTEU.ANY UP1, P0 ;  /* 0x0000000000ff7886 */ /* 0x000fe20000020100 */
[----:B------:R-:W-:-:S04]  /*04a0*/  @!UP2 USEL UR4, URZ, 0xffffffff, UP1 ;  /* 0xffffffffff04a887 */ /* 0x000fc80008800000 */
[----:B------:R-:W-:-:S04]  /*04b0*/  ULOP3.LUT UR4, UR4, 0x1, URZ, 0xc0, !UPT ;  /* 0x0000000104047892 */ /* 0x000fc8000f8ec0ff */
[----:B------:R-:W-:-:S11]  /*04c0*/  UISETP.NE.U32.AND UP2, UPT, UR4, 0x1, UPT ;  /* 0x000000010400788c */ /* 0x000fd6000bf45070 */
.L_x_8:
[----:B-1----:R-:W1:Y:S01]  /*04d0*/  SHFL.IDX PT, R2, R162, RZ, 0x1f ;  /* 0x00001fffa2027589 */ /* 0x002e6200000e0000 */
[----:B------:R-:W-:-:S04]  /*04e0*/  UISETP.NE.AND UP1, UPT, UR8, 0x2, UPT ;  /* 0x000000020800788c */ /* 0x000fc8000bf25270 */
[----:B------:R-:W-:Y:S01]  /*04f0*/  USEL UR6, URZ, 0x1, UP1 ;  /* 0x00000001ff067887 */ /* 0x000fe20008800000 */
[----:B-1----:R-:W-:-:S13]  /*0500*/  ISETP.NE.AND P0, PT, R2, RZ, PT ;  /* 0x000000ff0200720c */ /* 0x002fda0003f05270 */
[----:B------:R-:W-:Y:S05]  /*0510*/  @P0 BRA `(.L_x_9) ;  /* 0x0000000000400947 */ /* 0x000fea0003800000 */
[----:B------:R-:W1:Y:S01]  /*0520*/  S2UR UR5, SR_CgaCtaId ;  /* 0x00000000000579c3 */ /* 0x000e620000008800 */
[----:B------:R-:W-:Y:S01]  /*0530*/  UMOV UR7, 0x400 ;  /* 0x0000040000077882 */ /* 0x000fe20000000000 */
[----:B------:R-:W-:Y:S01]  /*0540*/  UMOV UR4, 0x1 ;  /* 0x0000000100047882 */ /* 0x000fe20000000000 */
[----:B------:R-:W-:Y:S01]  /*0550*/  ELECT P0, URZ, PT ;  /* 0x0000000000ff782f */ /* 0x000fe20003800000 */
[----:B------:R-:W-:-:S04]  /*0560*/  UIADD3 UR10, UPT, UPT, -UR4, 0x100000, URZ ;  /* 0x00100000040a7890 */ /* 0x000fc8000fffe1ff */
[----:B------:R-:W-:Y:S02]  /*0570*/  USHF.L.U32 UR11, UR10, 0xb, URZ ;  /* 0x0000000b0a0b7899 */ /* 0x000fe400080006ff */
[----:B------:R-:W-:Y:S02]  /*0580*/  USHF.L.U32 UR10, UR10, 0x1, URZ ;  /* 0x000000010a0a7899 */ /* 0x000fe400080006ff */
[----:B-1----:R-:W-:Y:S01]  /*0590*/  ULEA UR5, UR5, UR7, 0x18 ;  /* 0x0000000705057291 */ /* 0x002fe2000f8ec0ff */
[----:B------:R-:W1:Y:S11]  /*05a0*/  FENCE.VIEW.ASYNC.S ;  /* 0x00000000000073c6 */ /* 0x000e760000000000 */
[----:B-1----:R1:W3:Y:S01]  /*05b0*/  SYNCS.EXCH.64 URZ, [UR5], UR10 ;  /* 0x0000000a05ff75b2 */ /* 0x0022e20008000100 */
[----:B------:R1:W4:Y:S01]  /*05c0*/  SYNCS.EXCH.64 URZ, [UR5+0x18], UR10 ;  /* 0x0000180a05ff75b2 */ /* 0x0003220008000100 */
[----:B------:R1:W1:Y:S01]  /*05d0*/  SYNCS.EXCH.64 URZ, [UR5+0x8], UR10 ;  /* 0x0000080a05ff75b2 */ /* 0x0002620008000100 */
[----:B------:R1:W1:Y:S01]  /*05e0*/  SYNCS.EXCH.64 URZ, [UR5+0x20], UR10 ;  /* 0x0000200a05ff75b2 */ /* 0x0002620008000100 */
[----:B------:R1:W1:Y:S01]  /*05f0*/  SYNCS.EXCH.64 URZ, [UR5+0x10], UR10 ;  /* 0x0000100a05ff75b2 */ /* 0x0002620008000100 */
[----:B------:R1:W1:Y:S01]  /*0600*/  SYNCS.EXCH.64 URZ, [UR5+0x28], UR10 ;  /* 0x0000280a05ff75b2 */ /* 0x0002620008000100 */
[----:B------:R-:W-:Y:S01]  /*0610*/  NOP ;  /* 0x0000000000007918 */ /* 0x000fe20000000000 */
.L_x_9:
[----:B------:R-:W2:Y:S01]  /*0620*/  SHFL.IDX PT, R2, R162, RZ, 0x1f ;  /* 0x00001fffa2027589 */ /* 0x000ea200000e0000 */
[----:B------:R-:W-:Y:S01]  /*0630*/  NOP ;  /* 0x0000000000007918 */ /* 0x000fe20000000000 */
[----:B--2---:R-:W-:-:S13]  /*0640*/  ISETP.NE.AND P0, PT, R2, 0x1, PT ;  /* 0x000000010200780c */ /* 0x004fda0003f05270 */
[----:B------:R-:W-:Y:S05]  /*0650*/  @P0 BRA `(.L_x_10) ;  /* 0x0000000000580947 */ /* 0x000fea0003800000 */
[----:B------:R-:W2:Y:S01]  /*0660*/  S2UR UR7, SR_CgaCtaId ;  /* 0x00000000000779c3 */ /* 0x000ea20000008800 */
[----:B------:R-:W-:Y:S01]  /*0670*/  UMOV UR9, 0x400 ;  /* 0x0000040000097882 */ /* 0x000fe20000000000 */
[----:B-1----:R-:W-:Y:S01]  /*0680*/  UMOV UR5, 0x20 ;  /* 0x0000002000057882 */ /* 0x002fe20000000000 */
[----:B------:R-:W-:Y:S01]  /*0690*/  UMOV UR4, 0x80 ;  /* 0x0000008000047882 */ /* 0x000fe20000000000 */
[----:B------:R-:W-:-:S04]  /*06a0*/  UIADD3 UR10, UPT, UPT, -UR5, 0x100000, URZ ;  /* 0x00100000050a7890 */ /* 0x000fc8000fffe1ff */
[----:B------:R-:W-:Y:S02]  /*06b0*/  USHF.L.U32 UR11, UR10, 0xb, URZ ;  /* 0x0000000b0a0b7899 */ /* 0x000fe400080006ff */
[----:B------:R-:W-:Y:S02]  /*06c0*/  USHF.L.U32 UR10, UR10, 0x1, URZ ;  /* 0x000000010a0a7899 */ /* 0x000fe400080006ff */
[----:B------:R-:W-:-:S04]  /*06d0*/  UIADD3 UR4, UPT, UPT, -UR4, 0x100000, URZ ;  /* 0x0010000004047890 */ /* 0x000fc8000fffe1ff */
[----:B------:R-:W-:Y:S02]  /*06e0*/  USHF.L.U32 UR5, UR4, 0xb, URZ ;  /* 0x0000000b04057899 */ /* 0x000fe400080006ff */
[----:B------:R-:W-:Y:S01]  /*06f0*/  USHF.L.U32 UR4, UR4, 0x1, URZ ;  /* 0x0000000104047899 */ /* 0x000fe200080006ff */
[----:B------:R-:W-:Y:S01]  /*0700*/  ELECT P0, URZ, PT ;  /* 0x0000000000ff782f */ /* 0x000fe20003800000 */
[----:B--2---:R-:W-:Y:S01]  /*0710*/  ULEA UR7, UR7, UR9, 0x18 ;  /* 0x0000000907077291 */ /* 0x004fe2000f8ec0ff */
[----:B------:R-:W1:Y:S11]  /*0720*/  FENCE.VIEW.ASYNC.S ;  /* 0x00000000000073c6 */ /* 0x000e760000000000 */
[----:B-1----:R2:W1:Y:S01]  /*0730*/  SYNCS.EXCH.64 URZ, [UR7+0x30], UR10 ;  /* 0x0000300a07ff75b2 */ /* 0x0024620008000100 */
[----:B------:R2:W1:Y:S01]  /*0740*/  SYNCS.EXCH.64 URZ, [UR7+0x50], UR4 ;  /* 0x0000500407ff75b2 */ /* 0x0004620008000100 */
[----:B------:R2:W1:Y:S01]  /*0750*/  SYNCS.EXCH.64 URZ, [UR7+0x38], UR10 ;  /* 0x0000380a07ff75b2 */ /* 0x0004620008000100 */
[----:B------:R2:W1:Y:S01]  /*0760*/  SYNCS.EXCH.64 URZ, [UR7+0x58], UR4 ;  /* 0x0000580407ff75b2 */ /* 0x0004620008000100 */
[----:B------:R2:W1:Y:S01]  /*0770*/  SYNCS.EXCH.64 URZ, [UR7+0x40], UR10 ;  /* 0x0000400a07ff75b2 */ /* 0x0004620008000100 */
[----:B------:R2:W1:Y:S01]  /*0780*/  SYNCS.EXCH.64 URZ, [UR7+0x60], UR4 ;  /* 0x0000600407ff75b2 */ /* 0x0004620008000100 */
[----:B------:R2:W1:Y:S01]  /*0790*/  SYNCS.EXCH.64 URZ, [UR7+0x48], UR10 ;  /* 0x0000480a07ff75b2 */ /* 0x0004620008000100 */
[----:B------:R2:W1:Y:S02]  /*07a0*/  SYNCS.EXCH.64 URZ, [UR7+0x68], UR4 ;  /* 0x0000680407ff75b2 */ /* 0x0004640008000100 */
[----:B--2---:R-:W-:Y:S01]  /*07b0*/  NOP ;  /* 0x0000000000007918 */ /* 0x004fe20000000000 */
.L_x_10:
[----:B------:R-:W2:Y:S01]  /*07c0*/  SHFL.IDX PT, R2, R162, RZ, 0x1f ;  /* 0x00001fffa2027589 */ /* 0x000ea200000e0000 */
[----:B------:R-:W-:Y:S01]  /*07d0*/  NOP ;  /* 0x0000000000007918 */ /* 0x000fe20000000000 */
[----:B--2---:R-:W-:-:S13]  /*07e0*/  ISETP.NE.AND P0, PT, R2, 0x3, PT ;  /* 0x000000030200780c */ /* 0x004fda0003f05270 */
[----:B------:R-:W-:Y:S05]  /*07f0*/  @P0 BRA `(.L_x_11) ;  /* 0x0000000000300947 */ /* 0x000fea0003800000 */
[----:B-1----:R-:W1:Y:S01]  /*0800*/  S2UR UR5, SR_CgaCtaId ;  /* 0x00000000000579c3 */ /* 0x002e620000008800 */
        /* <DEDUP_REMOVED lines=8> */
[----:B-1----:R2:W1:Y:S01]  /*0890*/  SYNCS.EXCH.64 URZ, [UR5+0x70], UR10 ;  /* 0x0000700a05ff75b2 */ /* 0x0024620008000100 */
[----:B------:R2:W1:Y:S02]  /*08a0*/  SYNCS.EXCH.64 URZ, [UR5+0x78], UR10 ;  /* 0x0000780a05ff75b2 */ /* 0x0004640008000100 */
[----:B--2---:R-:W-:Y:S01]  /*08b0*/  NOP ;  /* 0x0000000000007918 */ /* 0x004fe20000000000 */
.L_x_11:
[----:B------:R-:W2:Y:S01]  /*08c0*/  SHFL.IDX PT, R2, R162, RZ, 0x1f ;  /* 0x00001fffa2027589 */ /* 0x000ea200000e0000 */
[----:B------:R-:W-:Y:S01]  /*08d0*/  NOP ;  /* 0x0000000000007918 */ /* 0x000fe20000000000 */
[----:B--2---:R-:W-:-:S13]  /*08e0*/  ISETP.NE.AND P0, PT, R2, 0x4, PT ;  /* 0x000000040200780c */ /* 0x004fda0003f05270 */
[----:B------:R-:W-:Y:S05]  /*08f0*/  @P0 BRA `(.L_x_12) ;  /* 0x00000000004c0947 */ /* 0x000fea0003800000 */
[----:B-1----:R-:W1:Y:S01]  /*0900*/  S2UR UR5, SR_CgaCtaId ;  /* 0x00000000000579c3 */ /* 0x002e620000008800 */
[----:B------:R-:W-:Y:S01]  /*0910*/  UMOV UR9, 0x100 ;  /* 0x0000010000097882 */ /* 0x000fe20000000000 */
[----:B------:R-:W-:Y:S01]  /*0920*/  UMOV UR7, 0x400 ;  /* 0x0000040000077882 */ /* 0x000fe20000000000 */
[----:B------:R-:W-:Y:S01]  /*0930*/  USEL UR9, UR9, 0xe0, UP2 ;  /* 0x000000e009097887 */ /* 0x000fe20009000000 */
[----:B------:R-:W-:Y:S01]  /*0940*/  UMOV UR4, 0x1 ;  /* 0x0000000100047882 */ /* 0x000fe20000000000 */
[----:B------:R-:W-:Y:S01]  /*0950*/  ELECT P0, URZ, PT ;  /* 0x0000000000ff782f */ /* 0x000fe20003800000 */
[----:B------:R-:W-:-:S04]  /*0960*/  UIADD3 UR10, UPT, UPT, -UR4, 0x100000, URZ ;  /* 0x00100000040a7890 */ /* 0x000fc8000fffe1ff */
[----:B------:R-:W-:Y:S02]  /*0970*/  USHF.L.U32 UR11, UR10, 0xb, URZ ;  /* 0x0000000b0a0b7899 */ /* 0x000fe400080006ff */
[----:B------:R-:W-:Y:S02]  /*0980*/  USHF.L.U32 UR10, UR10, 0x1, URZ ;  /* 0x000000010a0a7899 */ /* 0x000fe400080006ff */
[----:B------:R-:W-:-:S04]  /*0990*/  UIADD3 UR12, UPT, UPT, -UR9, 0x100000, URZ ;  /* 0x00100000090c7890 */ /* 0x000fc8000fffe1ff */
[----:B------:R-:W-:Y:S02]  /*09a0*/  USHF.L.U32 UR13, UR12, 0xb, URZ ;  /* 0x0000000b0c0d7899 */ /* 0x000fe400080006ff */
[----:B------:R-:W-:Y:S02]  /*09b0*/  USHF.L.U32 UR12, UR12, 0x1, URZ ;  /* 0x000000010c0c7899 */ /* 0x000fe400080006ff */
[----:B-1----:R-:W-:Y:S01]  /*09c0*/  ULEA UR5, UR5, UR7, 0x18 ;  /* 0x0000000705057291 */ /* 0x002fe2000f8ec0ff */
[----:B------:R-:W1:Y:S11]  /*09d0*/  FENCE.VIEW.ASYNC.S ;  /* 0x00000000000073c6 */ /* 0x000e760000000000 */
[----:B-1----:R2:W1:Y:S01]  /*09e0*/  SYNCS.EXCH.64 URZ, [UR5+0x80], UR10 ;  /* 0x0000800a05ff75b2 */ /* 0x0024620008000100 */
[----:B------:R2:W1:Y:S01]  /*09f0*/  SYNCS.EXCH.64 URZ, [UR5+0x90], UR12 ;  /* 0x0000900c05ff75b2 */ /* 0x0004620008000100 */
[----:B------:R2:W1:Y:S01]  /*0a00*/  SYNCS.EXCH.64 URZ, [UR5+0x88], UR10 ;  /* 0x0000880a05ff75b2 */ /* 0x0004620008000100 */
[----:B------:R2:W1:Y:S02]  /*0a10*/  SYNCS.EXCH.64 URZ, [UR5+0x98], UR12 ;  /* 0x0000980c05ff75b2 */ /* 0x0004640008000100 */
[----:B--2---:R-:W-:Y:S01]  /*0a20*/  NOP ;  /* 0x0000000000007918 */ /* 0x004fe20000000000 */
.L_x_12:
        /* <DEDUP_REMOVED lines=20> */
[----:B------:R2:W1:Y:S02]  /*0b70*/  SYNCS.EXCH.64 URZ, [UR7+0xb8], UR4 ;  /* 0x0000b80407ff75b2 */ /* 0x0004640008000100 */
[----:B--2---:R-:W-:Y:S01]  /*0b80*/  NOP ;  /* 0x0000000000007918 */ /* 0x004fe20000000000 */
.L_x_13:
        /* <DEDUP_REMOVED lines=18> */
.L_x_14:
[----:B-1----:R-:W1:Y:S01]  /*0cb0*/  S2UR UR5, SR_CTAID.X ;  /* 0x00000000000579c3 */ /* 0x002e620000002500 */
[----:B------:R-:W-:-:S05]  /*0cc0*/  CS2R.32 R156, SR_CgaSize ;  /* 0x00000000009c7805 */ /* 0x000fca0000008a00 */
[----:B------:R-:W-:-:S05]  /*0cd0*/  IMAD R156, R156, -0xa0, RZ ;  /* 0xffffff609c9c7824 */ /* 0x000fca00078e02ff */
[----:B------:R-:W-:-:S14]  /*0ce0*/  R2UR UR9, R156 ;  /* 0x000000009c0972ca */ /* 0x000fdc00000e0000 */
[----:B------:R-:W2:Y:S01]  /*0cf0*/  LDCU UR9, c[0x0][UR9+0x2b0] ;  /* 0x00005600090977ac */ /* 0x000ea20008000800 */
[----:B------:R-:W-:Y:S01]  /*0d00*/  NOP ;  /* 0x0000000000007918 */ /* 0x000fe20000000000 */
[----:B------:R-:W-:-:S05]  /*0d10*/  CS2R.32 R156, SR_CgaSize ;  /* 0x00000000009c7805 */ /* 0x000fca0000008a00 */
[----:B------:R-:W-:-:S05]  /*0d20*/  IMAD R156, R156, -0xa0, RZ ;  /* 0xffffff609c9c7824 */ /* 0x000fca00078e02ff */
[----:B------:R-:W-:-:S14]  /*0d30*/  R2UR UR7, R156 ;  /* 0x000000009c0772ca */ /* 0x000fdc00000e0000 */
[----:B------:R-:W3:Y:S01]  /*0d40*/  LDCU UR7, c[0x0][UR7+0x2b4] ;  /* 0x00005680070777ac */ /* 0x000ee20008000800 */
[----:B------:R-:W4:Y:S08]  /*0d50*/  S2UR UR4, SR_CTAID.Y ;  /* 0x00000000000479c3 */ /* 0x000f300000002600 */
[----:B------:R-:W3:Y:S01]  /*0d60*/  LDC R9, c[0x0][0xb24] ;  /* 0x0002c900ff097b82 */ /* 0x000ee20000000800 */
[----:B-1----:R-:W-:-:S02]  /*0d70*/  I2FP.F32.U32 R4, UR5 ;  /* 0x0000000500047c45 */ /* 0x002fc40008201000 */
[----:B------:R-:W-:-:S05]  /*0d80*/  CS2R.32 R5, SR_CgaSize ;  /* 0x0000000000057805 */ /* 0x000fca0000008a00 */
[----:B------:R-:W-:-:S06]  /*0d90*/  IMAD R5, R5, -0xa0, RZ ;  /* 0xffffff6005057824 */ /* 0x000fcc00078e02ff */
[----:B------:R-:W1:Y:S01]  /*0da0*/  LDC R5, c[0x0][R5+0x2a0] ;  /* 0x0000a80005057b82 */ /* 0x000e620000000800 */
[----:B------:R-:W-:Y:S01]  /*0db0*/  MOV R21, UR5 ;  /* 0x0000000500157c02 */ /* 0x000fe20008000f00 */
[----:B--2---:R-:W-:Y:S01]  /*0dc0*/  FMUL R4, R4, UR9 ;  /* 0x0000000904047c20 */ /* 0x004fe20008400000 */
[----:B----4-:R-:W-:Y:S02]  /*0dd0*/  I2FP.F32.U32 R2, UR4 ;  /* 0x0000000400027c45 */ /* 0x010fe40008201000 */
[----:B------:R-:W-:-:S05]  /*0de0*/  CS2R.32 R3, SR_CgaSize ;  /* 0x0000000000037805 */ /* 0x000fca0000008a00 */
[----:B------:R-:W-:-:S06]  /*0df0*/  IMAD R3, R3, -0xa0, RZ ;  /* 0xffffff6003037824 */ /* 0x000fcc00078e02ff */
[----:B------:R-:W2:Y:S01]  /*0e00*/  LDC R3, c[0x0][R3+0x2a4] ;  /* 0x0000a90003037b82 */ /* 0x000ea20000000800 */
[----:B------:R-:W4:Y:S01]  /*0e10*/  F2I.U32.TRUNC.NTZ R156, R4 ;  /* 0x00000004009c7305 */ /* 0x000f22000020f000 */
[----:B------:R-:W-:Y:S01]  /*0e20*/  MOV R20, UR4 ;  /* 0x0000000400147c02 */ /* 0x000fe20008000f00 */
[----:B---3--:R-:W-:-:S05]  /*0e30*/  FMUL R2, R2, UR7 ;  /* 0x0000000702027c20 */ /* 0x008fca0008400000 */
[----:B------:R-:W-:Y:S01]  /*0e40*/  BAR.SYNC.DEFER_BLOCKING 0x0 ;  /* 0x0000000000007b1d */ /* 0x000fe20000010000 */
[----:B------:R-:W-:-:S05]  /*0e50*/  ISETP.GE.AND P0, PT, R9, 0x1, PT ;  /* 0x000000010900780c */ /* 0x000fca0003f06270 */
[----:B------:R-:W3:Y:S02]  /*0e60*/  F2I.U32.TRUNC.NTZ R154, R2 ;  /* 0x00000002009a7305 */ /* 0x000ee4000020f000 */
[----:B------:R-:W2:Y:S01]  /*0e70*/  S2UR UR36, SR_CTAID.Z ;  /* 0x00000000002479c3 */ /* 0x000ea20000002700 */
[----:B----4-:R-:W-:-:S05]  /*0e80*/  IADD3 R156, PT, PT, -R156, RZ, RZ ;  /* 0x000000ff9c9c7210 */ /* 0x010fca0007ffe1ff */
[----:B-1----:R-:W-:Y:S01]  /*0e90*/  IMAD R156, R5, R156, UR5 ;  /* 0x00000005059c7e24 */ /* 0x002fe2000f8e029c */
[----:B---3--:R-:W-:-:S05]  /*0ea0*/  IADD3 R154, PT, PT, -R154, RZ, RZ ;  /* 0x000000ff9a9a7210 */ /* 0x008fca0007ffe1ff */
[----:B--2---:R-:W-:Y:S01]  /*0eb0*/  IMAD R154, R3, R154, UR4 ;  /* 0x00000004039a7e24 */ /* 0x004fe2000f8e029a */
[----:B------:R-:W-:Y:S06]  /*0ec0*/  @!P0 BRA `(.L_x_15) ;  /* 0x0000000000b88947 */ /* 0x000fec0003800000 */
[----:B------:R-:W1:Y:S01]  /*0ed0*/  LDC.64 R4, c[0x0][0xb18] ;  /* 0x0002c600ff047b82 */ /* 0x000e620000000a00 */
[----:B------:R-:W-:-:S07]  /*0ee0*/  ISETP.NE.AND P0, PT, R9, 0x1, PT ;  /* 0x000000010900780c */ /* 0x000fce0003f05270 */
[----:B------:R-:W2:Y:S08]  /*0ef0*/  LDC R10, c[0x0][0xb0c] ;  /* 0x0002c300ff0a7b82 */ /* 0x000eb00000000800 */
[----:B------:R-:W3:Y:S08]  /*0f00*/  LDC R11, c[0x0][0x370] ;  /* 0x0000dc00ff0b7b82 */ /* 0x000ef00000000800 */
[----:B------:R-:W4:Y:S01]  /*0f10*/  LDC R12, c[0x0][0x374] ;  /* 0x0000dd00ff0c7b82 */ /* 0x000f220000000800 */
[----:B-1----:R-:W-:-:S07]  /*0f20*/  ISETP.NE.AND P1, PT, R4, 0x1, PT ;  /* 0x000000010400780c */ /* 0x002fce0003f25270 */
[----:B------:R-:W3:Y:S01]  /*0f30*/  LDC.64 R6, c[0x0][0xb10] ;  /* 0x0002c400ff067b82 */ /* 0x000ee20000000a00 */
[----:B--2---:R-:W-:-:S07]  /*0f40*/  ISETP.NE.AND P2, PT, R10, 0x1, PT ;  /* 0x000000010a00780c */ /* 0x004fce0003f45270 */
[----:B------:R-:W1:Y:S08]  /*0f50*/  LDC R8, c[0x0][0xb20] ;  /* 0x0002c800ff087b82 */ /* 0x000e700000000800 */
[----:B------:R-:W2:Y:S01]  /*0f60*/  LDC.64 R2, c[0x0][0xb28] ;  /* 0x0002ca00ff027b82 */ /* 0x000ea20000000a00 */
[----:B----4-:R-:W-:-:S04]  /*0f70*/  IMAD.HI.U32 R13, R12, R5, RZ ;  /* 0x000000050c0d7227 */ /* 0x010fc800078e00ff */
[----:B------:R-:W-:-:S04]  /*0f80*/  IMAD.HI.U32 R5, R20, R5, RZ ;  /* 0x0000000514057227 */ /* 0x000fc800078e00ff */
[----:B---3--:R-:W-:-:S04]  /*0f90*/  IMAD.HI.U32 R14, R11, R6, RZ ;  /* 0x000000060b0e7227 */ /* 0x008fc800078e00ff */
[C---:B------:R-:W-:Y:S01]  /*0fa0*/  IMAD.HI.U32 R16, R21.reuse, R6, RZ ;  /* 0x0000000615107227 */ /* 0x040fe200078e00ff */
[-C--:B------:R-:W-:Y:S02]  /*0fb0*/  @P2 SHF.R.U32.HI R11, RZ, R7.reuse, R14 ;  /* 0x00000007ff0b2219 */ /* 0x080fe4000001160e */
[-C--:B-1----:R-:W-:Y:S02]  /*0fc0*/  @P1 SHF.R.U32.HI R12, RZ, R8.reuse, R13 ;  /* 0x00000008ff0c1219 */ /* 0x082fe4000001160d */
[----:B------:R-:W-:Y:S02]  /*0fd0*/  SHF.R.U32.HI R5, RZ, R8, R5 ;  /* 0x00000008ff057219 */ /* 0x000fe40000011605 */
[----:B------:R-:W-:Y:S02]  /*0fe0*/  SHF.R.U32.HI R16, RZ, R7, R16 ;  /* 0x00000007ff107219 */ /* 0x000fe40000011610 */
[----:B------:R-:W-:Y:S01]  /*0ff0*/  SEL R5, R20, R5, !P1 ;  /* 0x0000000514057207 */ /* 0x000fe20004800000 */
[----:B--2---:R-:W-:Y:S01]  /*1000*/  IMAD.HI.U32 R14, R12, R2, RZ ;  /* 0x000000020c0e7227 */ /* 0x004fe200078e00ff */
[----:B------:R-:W-:-:S02]  /*1010*/  SEL R7, R21, R16, !P2 ;  /* 0x0000001015077207 */ /* 0x000fc40005000000 */
[----:B------:R-:W-:Y:S01]  /*1020*/  IADD3 R13, PT, PT, -R5, RZ, RZ ;  /* 0x000000ff050d7210 */ /* 0x000fe20007ffe1ff */
[----:B------:R-:W-:Y:S01]  /*1030*/  IMAD.HI.U32 R6, R11, R2, RZ ;  /* 0x000000020b067227 */ /* 0x000fe200078e00ff */
[----:B------:R-:W-:-:S03]  /*1040*/  @P0 SHF.R.U32.HI R12, RZ, R3, R14 ;  /* 0x00000003ff0c0219 */ /* 0x000fc6000001160e */
[----:B------:R-:W-:Y:S01]  /*1050*/  IMAD R13, R4, R13, R20 ;  /* 0x0000000d040d7224 */ /* 0x000fe200078e0214 */
[----:B------:R-:W-:Y:S01]  /*1060*/  @P0 SHF.R.U32.HI R11, RZ, R3, R6 ;  /* 0x00000003ff0b0219 */ /* 0x000fe20000011606 */
[----:B------:R-:W-:-:S04]  /*1070*/  IMAD R12, R12, R9, RZ ;  /* 0x000000090c0c7224 */ /* 0x000fc800078e02ff */
[----:B------:R-:W-:Y:S01]  /*1080*/  IMAD R6, R11, R9, RZ ;  /* 0x000000090b067224 */ /* 0x000fe200078e02ff */
[----:B------:R-:W-:-:S04]  /*1090*/  ISETP.GE.AND P1, PT, R5, R12, PT ;  /* 0x0000000c0500720c */ /* 0x000fc80003f26270 */
[----:B------:R-:W-:Y:S01]  /*10a0*/  ISETP.GE.OR P1, PT, R7, R6, P1 ;  /* 0x000000060700720c */ /* 0x000fe20000f26670 */
[----:B------:R-:W-:-:S05]  /*10b0*/  IMAD.HI.U32 R6, R5, R2, RZ ;  /* 0x0000000205067227 */ /* 0x000fca00078e00ff */
[----:B------:R-:W-:-:S04]  /*10c0*/  SHF.R.U32.HI R6, RZ, R3, R6 ;  /* 0x00000003ff067219 */ /* 0x000fc80000011606 */
[----:B------:R-:W-:-:S03]  /*10d0*/  SEL R6, R5, R6, !P0 ;  /* 0x0000000605067207 */ /* 0x000fc60004000000 */
[----:B------:R-:W-:Y:S01]  /*10e0*/  @!P1 IMAD.HI.U32 R8, R7, R2, RZ ;  /* 0x0000000207089227 */ /* 0x000fe200078e00ff */
[----:B------:R-:W-:-:S04]  /*10f0*/  IADD3 R2, PT, PT, -R6, RZ, RZ ;  /* 0x000000ff06027210 */ /* 0x000fc80007ffe1ff */
[----:B------:R-:W-:Y:S01]  /*1100*/  @!P1 SHF.R.U32.HI R8, RZ, R3, R8 ;  /* 0x00000003ff089219 */ /* 0x000fe20000011608 */
[----:B------:R-:W-:-:S03]  /*1110*/  IMAD R2, R9, R2, R5 ;  /* 0x0000000209027224 */ /* 0x000fc600078e0205 */
[----:B------:R-:W-:-:S05]  /*1120*/  @!P1 SEL R3, R7, R8, !P0 ;  /* 0x0000000807039207 */ /* 0x000fca0004000000 */
[--C-:B------:R-:W-:Y:S02]  /*1130*/  @!P1 IMAD.IADD R6, R6, 0x1, -R3.reuse ;  /* 0x0000000106069824 */ /* 0x100fe400078e0a03 */
[----:B------:R-:W-:Y:S01]  /*1140*/  @!P1 IMAD R3, R2, R11, R3 ;  /* 0x0000000b02039224 */ /* 0x000fe200078e0203 */
[----:B------:R-:W-:Y:S01]  /*1150*/  IADD3 R2, PT, PT, -R7, RZ, RZ ;  /* 0x000000ff07027210 */ /* 0x000fe20007ffe1ff */
[----:B------:R-:W-:Y:S02]  /*1160*/  @!P1 IMAD R5, R6, R9, R7 ;  /* 0x0000000906059224 */ /* 0x000fe400078e0207 */
[----:B------:R-:W-:Y:S02]  /*1170*/  @!P1 IMAD.MOV.U32 R7, RZ, RZ, R3 ;  /* 0x000000ffff079224 */ /* 0x000fe400078e0003 */
[----:B------:R-:W-:Y:S02]  /*1180*/  IMAD R2, R10, R2, R21 ;  /* 0x000000020a027224 */ /* 0x000fe400078e0215 */
[----:B------:R-:W-:-:S02]  /*1190*/  IMAD R20, R5, R4, R13 ;  /* 0x0000000405147224 */ /* 0x000fc400078e020d */
[----:B------:R-:W-:Y:S02]  /*11a0*/  IMAD R21, R7, R10, R2 ;  /* 0x0000000a07157224 */ /* 0x000fe400078e0202 */
.L_x_15:
[----:B------:R-:W1:Y:S01]  /*11b0*/  LDCU UR4, c[0x0][0xb30] ;  /* 0x00016600ff0477ac */ /* 0x000e620008000800 */
[----:B------:R-:W2:Y:S08]  /*11c0*/  S2UR UR37, SR_CgaCtaId ;  /* 0x00000000002579c3 */ /* 0x000eb00000008800 */
[----:B------:R-:W3:Y:S01]  /*11d0*/  LDC R72, c[0x0][0xb24] ;  /* 0x0002c900ff487b82 */ /* 0x000ee20000000800 */
[----:B-1----:R-:W-:-:S09]  /*11e0*/  UISETP.NE.AND UP1, UPT, UR4, 0x1, UPT ;  /* 0x000000010400788c */ /* 0x002fd2000bf25270 */
[----:B--2---:R-:W-:Y:S05]  /*11f0*/  BRA.U UP1, `(.L_x_16) ;  /* 0x0000000101407547 */ /* 0x004fea000b800000 */
[----:B------:R-:W1:Y:S08]  /*1200*/  LDC.64 R4, c[0x0][0xb10] ;  /* 0x0002c400ff047b82 */ /* 0x000e700000000a00 */
[----:B------:R-:W2:Y:S08]  /*1210*/  LDC.64 R2, c[0x0][0xb18] ;  /* 0x0002c600ff027b82 */ /* 0x000eb00000000a00 */
[----:B------:R-:W4:Y:S08]  /*1220*/  LDC R6, c[0x0][0xb20] ;  /* 0x0002c800ff067b82 */ /* 0x000f300000000800 */
[----:B------:R-:W3:Y:S01]  /*1230*/  LDC R8, c[0x0][0xb0c] ;  /* 0x0002c300ff087b82 */ /* 0x000ee20000000800 */
[----:B-1----:R-:W-:-:S05]  /*1240*/  IMAD.HI.U32 R4, R21, R4, RZ ;  /* 0x0000000415047227 */ /* 0x002fca00078e00ff */
[----:B------:R-:W-:Y:S01]  /*1250*/  SHF.R.U32.HI R4, RZ, R5, R4 ;  /* 0x00000005ff047219 */ /* 0x000fe20000011604 */
[----:B--2---:R-:W-:Y:S01]  /*1260*/  IMAD.HI.U32 R3, R20, R3, RZ ;  /* 0x0000000314037227 */ /* 0x004fe200078e00ff */
[----:B------:R-:W-:-:S04]  /*1270*/  ISETP.NE.AND P0, PT, R2, 0x1, PT ;  /* 0x000000010200780c */ /* 0x000fc80003f05270 */
[----:B----4-:R-:W-:-:S04]  /*1280*/  SHF.R.U32.HI R3, RZ, R6, R3 ;  /* 0x00000006ff037219 */ /* 0x010fc80000011603 */
[----:B------:R-:W-:Y:S02]  /*1290*/  SEL R3, R20, R3, !P0 ;  /* 0x0000000314037207 */ /* 0x000fe40004000000 */
[----:B---3--:R-:W-:-:S04]  /*12a0*/  ISETP.NE.AND P1, PT, R8, 0x1, PT ;  /* 0x000000010800780c */ /* 0x008fc80003f25270 */
[----:B------:R-:W-:-:S05]  /*12b0*/  SEL R4, R21, R4, !P1 ;  /* 0x0000000415047207 */ /* 0x000fca0004800000 */
[----:B------:R-:W-:Y:S02]  /*12c0*/  IMAD.IADD R5, R3, 0x1, -R4 ;  /* 0x0000000103057824 */ /* 0x000fe400078e0a04 */
[----:B------:R-:W-:Y:S02]  /*12d0*/  IMAD.IADD R3, R4, 0x1, -R3 ;  /* 0x0000000104037824 */ /* 0x000fe400078e0a03 */
[----:B------:R-:W-:Y:S02]  /*12e0*/  IMAD R21, R5, R8, R21 ;  /* 0x0000000805157224 */ /* 0x000fe400078e0215 */
[----:B------:R-:W-:-:S07]  /*12f0*/  IMAD R20, R3, R2, R20 ;  /* 0x0000000203147224 */ /* 0x000fce00078e0214 */
.L_x_16:
[----:B------:R-:W-:Y:S01]  /*1300*/  BAR.SYNC.DEFER_BLOCKING 0x0 ;  /* 0x0000000000007b1d */ /* 0x000fe20000010000 */
[----:B------:R-:W-:Y:S01]  /*1310*/  UISETP.NE.AND UP1, UPT, UR8, 0x2, UPT ;  /* 0x000000020800788c */ /* 0x000fe2000bf25270 */
[----:B------:R-:W-:Y:S02]  /*1320*/  ISETP.NE.OR P5, PT, R0, 0x2, !P5 ;  /* 0x000000020000780c */ /* 0x000fe40006fa5670 */
[----:B------:R-:W-:-:S06]  /*1330*/  LOP3.LUT R2, R170, 0x1f, RZ, 0xc0, !PT ;  /* 0x0000001faa027812 */ /* 0x000fcc00078ec0ff */
[----:B------:R-:W-:Y:S05]  /*1340*/  BRA.U UP1, `(.L_x_17) ;  /* 0x00000011013c7547 */ /* 0x000fea000b800000 */
[----:B------:R-:W1:Y:S01]  /*1350*/  LDCU UR13, c[0x0][0x38c] ;  /* 0x00007180ff0d77ac */ /* 0x000e620008000800 */
[----:B------:R-:W2:Y:S01]  /*1360*/  LDC R9, c[0x0][0x370] ;  /* 0x0000dc00ff097b82 */ /* 0x000ea20000000800 */
[----:B------:R-:W-:Y:S01]  /*1370*/  PLOP3.LUT P1, PT, PT, PT, UP2, 0x80, 0x8 ;  /* 0x000000000008781c */ /* 0x000fe20003f2f028 */
[----:B------:R-:W-:Y:S01]  /*1380*/  HFMA2 R12, -RZ, RZ, 0, 0 ;  /* 0x00000000ff0c7431 */ /* 0x000fe200000001ff */
[----:B------:R-:W-:Y:S01]  /*1390*/  ISETP.EQ.OR P4, PT, R2, RZ, P5 ;  /* 0x000000ff0200720c */ /* 0x000fe20002f82670 */
[----:B------:R-:W-:Y:S01]  /*13a0*/  IMAD.MOV.U32 R15, RZ, RZ, 0x1 ;  /* 0x00000001ff0f7424 */ /* 0x000fe200078e00ff */
[----:B------:R-:W-:Y:S01]  /*13b0*/  PLOP3.LUT P1, PT, P1, PT, PT, 0x8, 0x80 ;  /* 0x000000000080781c */ /* 0x000fe20000f2e170 */
[----:B------:R-:W-:Y:S01]  /*13c0*/  IMAD.MOV.U32 R14, RZ, RZ, RZ ;  /* 0x000000ffff0e7224 */ /* 0x000fe200078e00ff */
[----:B------:R-:W-:Y:S01]  /*13d0*/  MOV R8, 0x1 ;  /* 0x0000000100087802 */ /* 0x000fe20000000f00 */
[----:B------:R-:W4:Y:S01]  /*13e0*/  LDC R0, c[0x0][0x374] ;  /* 0x0000dd00ff007b82 */ /* 0x000f220000000800 */
[----:B------:R-:W-:Y:S01]  /*13f0*/  IMAD.MOV.U32 R10, RZ, RZ, RZ ;  /* 0x000000ffff0a7224 */ /* 0x000fe200078e00ff */
[----:B------:R-:W2:Y:S01]  /*1400*/  LDCU.64 UR22, c[0x0][0x348] ;  /* 0x00006900ff1677ac */ /* 0x000ea20008000a00 */
[----:B------:R-:W-:Y:S01]  /*1410*/  UMOV UR6, URZ ;  /* 0x000000ff00067c82 */ /* 0x000fe20008000000 */
[----:B-1----:R-:W-:-:S04]  /*1420*/  UIADD3 UR5, UPT, UPT, UR13, 0x3f, URZ ;  /* 0x0000003f0d057890 */ /* 0x002fc8000fffe0ff */
[----:B------:R-:W-:-:S04]  /*1430*/  USHF.R.S32.HI UR4, URZ, 0x1f, UR5 ;  /* 0x0000001fff047899 */ /* 0x000fc80008011405 */
[----:B------:R-:W-:-:S04]  /*1440*/  ULEA.HI UR4, UR4, UR5, URZ, 0x6 ;  /* 0x0000000504047291 */ /* 0x000fc8000f8f30ff */
[----:B------:R-:W-:Y:S02]  /*1450*/  USHF.R.S32.HI UR15, URZ, 0x6, UR4 ;  /* 0x00000006ff0f7899 */ /* 0x000fe40008011404 */
[----:B------:R-:W-:Y:S02]  /*1460*/  UIADD3 UR4, UPT, UPT, UR13, -0x1, URZ ;  /* 0xffffffff0d047890 */ /* 0x000fe4000fffe0ff */
[----:B------:R-:W-:Y:S02]  /*1470*/  UISETP.LT.U32.AND UP0, UPT, UR15, 0x3, UPT ;  /* 0x000000030f00788c */ /* 0x000fe4000bf01070 */
[----:B------:R-:W-:Y:S02]  /*1480*/  UISETP.GE.U32.AND UP1, UPT, UR4, -0x7f, UPT ;  /* 0xffffff810400788c */ /* 0x000fe4000bf26070 */
[----:B------:R-:W-:Y:S02]  /*1490*/  USEL UR14, UR15, 0x3, UP0 ;  /* 0x000000030f0e7887 */ /* 0x000fe40008000000 */
[----:B------:R-:W-:-:S02]  /*14a0*/  UIADD3 UR13, UPT, UPT, UR13, 0x7e, URZ ;  /* 0x0000007e0d0d7890 */ /* 0x000fc4000fffe0ff */
[----:B------:R-:W-:Y:S02]  /*14b0*/  UIADD3 UR5, UPT, UPT, UR14, -0x1, URZ ;  /* 0xffffffff0e057890 */ /* 0x000fe4000fffe0ff */
[----:B------:R-:W-:-:S03]  /*14c0*/  UIADD3 UR7, UPT, UPT, UR15, -UR14, URZ ;  /* 0x8000000e0f077290 */ /* 0x000fc6000fffe0ff */
[----:B------:R-:W-:-:S04]  /*14d0*/  @UP1 UIADD3 UR5, UPT, UPT, UR14, URZ, URZ ;  /* 0x000000ff0e051290 */ /* 0x000fc8000fffe0ff */
[----:B--2---:R-:W-:-:S12]  /*14e0*/  UIADD3 UR5, UPT, UPT, UR5, 0x1, URZ ;  /* 0x0000000105057890 */ /* 0x004fd8000fffe0ff */
.L_x_35:
[----:B------:R-:W-:Y:S01]  /*14f0*/  UISETP.NE.AND UP0, UPT, UR37, URZ, UPT ;  /* 0x000000ff2500728c */ /* 0x000fe2000bf05270 */
[----:B------:R-:W1:Y:S08]  /*1500*/  S2UR UR37, SR_CgaCtaId ;  /* 0x00000000002579c3 */ /* 0x000e700000008800 */
[----:B------:R-:W-:Y:S05]  /*1510*/  BRA.U UP0, `(.L_x_18) ;  /* 0x0000000100347547 */ /* 0x000fea000b800000 */
[----:B------:R-:W2:Y:S01]  /*1520*/  S2R R2, SR_CgaCtaId ;  /* 0x0000000000027919 */ /* 0x000ea20000008800 */
[----:B------:R-:W-:-:S04]  /*1530*/  MOV R3, 0x400 ;  /* 0x0000040000037802 */ /* 0x000fc80000000f00 */
[----:B--2---:R-:W-:Y:S02]  /*1540*/  LEA R3, R2, R3, 0x18 ;  /* 0x0000000302037211 */ /* 0x004fe400078ec0ff */
[----:B------:R-:W-:-:S03]  /*1550*/  SHF.L.U32 R2, R8, 0x1f, RZ ;  /* 0x0000001f08027819 */ /* 0x000fc600000006ff */
[----:B------:R-:W-:-:S04]  /*1560*/  IMAD R3, R10, 0x8, R3 ;  /* 0x000000080a037824 */ /* 0x000fc800078e0203 */
[----:B------:R-:W2:Y:S02]  /*1570*/  SYNCS.PHASECHK.TRANS64.TRYWAIT P0, [R3+URZ+0xd0], R2 ;  /* 0x0000d002030075a7 */ /* 0x000ea400080011ff */
[----:B--2---:R-:W-:Y:S05]  /*1580*/  @!P0 BRA `(.L_x_19) ;  /* 0x00000094008c8947 */ /* 0x004fea0003800000 */
.L_x_128:
[----:B------:R-:W-:Y:S01]  /*1590*/  VIADD R10, R10, 0x1 ;  /* 0x000000010a0a7836 */ /* 0x000fe20000000000 */
[----:B------:R2:W-:Y:S04]  /*15a0*/  SYNCS.ARRIVE.TRANS64.A1T0 RZ, [R3+URZ+0xc0], RZ ;  /* 0x0000c0ff03ff79a7 */ /* 0x0005e800081000ff */
[----:B------:R-:W-:-:S04]  /*15b0*/  ISETP.NE.AND P0, PT, R10, 0x2, PT ;  /* 0x000000020a00780c */ /* 0x000fc80003f05270 */
[----:B------:R-:W-:Y:S02]  /*15c0*/  SEL R10, R10, RZ, P0 ;  /* 0x000000ff0a0a7207 */ /* 0x000fe40000000000 */
[----:B--2---:R-:W-:-:S04]  /*15d0*/  SEL R3, RZ, 0x1, P0 ;  /* 0x00000001ff037807 */ /* 0x004fc80000000000 */
[----:B------:R-:W-:-:S07]  /*15e0*/  LOP3.LUT R8, R8, R3, RZ, 0x3c, !PT ;  /* 0x0000000308087212 */ /* 0x000fce00078e3cff */
.L_x_18:
[----:B------:R-:W-:Y:S01]  /*15f0*/  UMOV UR4, 0x400 ;  /* 0x0000040000047882 */ /* 0x000fe20000000000 */
[----:B------:R-:W-:Y:S01]  /*1600*/  SHF.L.U32 R2, R15, 0x1f, RZ ;  /* 0x0000001f0f027819 */ /* 0x000fe200000006ff */
[----:B-1----:R-:W-:Y:S01]  /*1610*/  ULEA UR4, UR37, UR4, 0x18 ;  /* 0x0000000425047291 */ /* 0x002fe2000f8ec0ff */
[----:B------:R-:W-:Y:S01]  /*1620*/  R2UR UR35, R21 ;  /* 0x00000000152372ca */ /* 0x000fe200000e0000 */
[----:B------:R-:W-:Y:S01]  /*1630*/  UISETP.GE.U32.AND UP0, UPT, UR13, 0x7f, UPT ;  /* 0x0000007f0d00788c */ /* 0x000fe2000bf06070 */
[----:B------:R-:W-:Y:S01]  /*1640*/  R2UR UR11, R20 ;  /* 0x00000000140b72ca */ /* 0x000fe200000e0000 */
[----:B------:R-:W-:Y:S01]  /*1650*/  ULEA UR8, UR6, UR4, 0x3 ;  /* 0x0000000406087291 */ /* 0x000fe2000f8e18ff */
[----:B------:R-:W-:-:S08]  /*1660*/  UMOV UR24, URZ ;  /* 0x000000ff00187c82 */ /* 0x000fd00008000000 */
[----:B------:R1:W2:Y:S01]  /*1670*/  SYNCS.PHASECHK.TRANS64.TRYWAIT P0, [UR8+0x18], R2 ;  /* 0x00001802ff0075a7 */ /* 0x0002a20008001108 */
[----:B------:R-:W-:Y:S02]  /*1680*/  USHF.L.U32 UR35, UR35, 0x7, URZ ;  /* 0x0000000723237899 */ /* 0x000fe400080006ff */
[----:B------:R-:W-:Y:S01]  /*1690*/  USHF.L.U32 UR11, UR11, 0x8, URZ ;  /* 0x000000080b0b7899 */ /* 0x000fe200080006ff */
[----:B------:R-:W-:Y:S11]  /*16a0*/  BRA.U !UP0, `(.L_x_20) ;  /* 0x0000000108a87547 */ /* 0x000ff6000b800000 */
[----:B------:R-:W-:Y:S01]  /*16b0*/  UMOV UR16, URZ ;  /* 0x000000ff00107c82 */ /* 0x000fe20008000000 */
[----:B------:R-:W-:-:S05]  /*16c0*/  UMOV UR17, UR6 ;  /* 0x0000000600117c82 */ /* 0x000fca0008000000 */
.L_x_25:
[----:B-1----:R-:W-:Y:S01]  /*16d0*/  ULEA UR33, UR17, UR4, 0x3 ;  /* 0x0000000411217291 */ /* 0x002fe2000f8e18ff */
[----:B--2---:R-:W-:Y:S01]  /*16e0*/  @!P5 MOV R3, 0xc000 ;  /* 0x0000c0000003d802 */ /* 0x004fe20000000f00 */
[----:B--2---:R-:W-:Y:S10]  /*16f0*/  @P0 BRA `(.L_x_21) ;  /* 0x00000000000c0947 */ /* 0x004ff40003800000 */
[----:B------:R-:W-:-:S04]  /*1700*/  SHF.L.U32 R5, R15, 0x1f, RZ ;  /* 0x0000001f0f057819 */ /* 0x000fc800000006ff */
[----:B------:R-:W2:Y:S02]  /*1710*/  SYNCS.PHASECHK.TRANS64.TRYWAIT P0, [UR33+0x18], R5 ;  /* 0x00001805ff0075a7 */ /* 0x000ea40008001121 */
[----:B--2---:R-:W-:Y:S05]  /*1720*/  @!P0 BRA `(.L_x_22) ;  /* 0x0000009400388947 */ /* 0x004fea0003800000 */
.L_x_21:
[----:B------:R2:W-:Y:S01]  /*1730*/  @!P5 SYNCS.ARRIVE.TRANS64 RZ, [UR33], R3 ;  /* 0x00000003ffffd9a7 */ /* 0x0005e20008000021 */
[----:B------:R-:W-:Y:S04]  /*1740*/  BSSY.RECONVERGENT B0, `(.L_x_23) ;  /* 0x0000003000007945 */ /* 0x000fe80003800200 */
[----:B------:R-:W-:Y:S05]  /*1750*/  @P4 BRA `(.L_x_24) ;  /* 0x0000000000044947 */ /* 0x000fea0003800000 */
[----:B------:R-:W-:Y:S05]  /*1760*/  BPT.TRAP 0x1 ;  /* 0x000000040000795c */ /* 0x000fea0000300000 */
.L_x_24:
[----:B------:R-:W-:Y:S05]  /*1770*/  BSYNC.RECONVERGENT B0 ;  /* 0x0000000000007941 */ /* 0x000fea0003800200 */
.L_x_23:
[----:B------:R-:W-:Y:S02]  /*1780*/  UIADD3 UR6, UPT, UPT, UR17, 0x1, URZ ;  /* 0x0000000111067890 */ /* 0x000fe4000fffe0ff */
[----:B------:R-:W-:Y:S02]  /*1790*/  ULEA UR32, UR17, UR4, 0xe ;  /* 0x0000000411207291 */ /* 0x000fe4000f8e70ff */
[----:B------:R-:W-:Y:S02]  /*17a0*/  UISETP.NE.AND UP0, UPT, UR6, 0x3, UPT ;  /* 0x000000030600788c */ /* 0x000fe4000bf05270 */
[----:B------:R-:W-:Y:S02]  /*17b0*/  UIADD3 UR26, UP1, UPT, UR22, 0x80, URZ ;  /* 0x00000080161a7890 */ /* 0x000fe4000ff3e0ff */
[----:B------:R-:W-:Y:S02]  /*17c0*/  USEL UR9, URZ, 0x1, UP0 ;  /* 0x00000001ff097887 */ /* 0x000fe40008000000 */
[----:B------:R-:W-:-:S02]  /*17d0*/  USEL UR6, UR6, URZ, UP0 ;  /* 0x000000ff06067287 */ /* 0x000fc40008000000 */
[----:B------:R-:W-:Y:S02]  /*17e0*/  UIADD3 UR20, UP0, UPT, UR22, 0x180, URZ ;  /* 0x0000018016147890 */ /* 0x000fe4000ff1e0ff */
[----:B------:R-:W-:Y:S01]  /*17f0*/  ULEA UR8, UR6, UR4, 0x3 ;  /* 0x0000000406087291 */ /* 0x000fe2000f8e18ff */
[----:B------:R-:W-:Y:S01]  /*1800*/  LOP3.LUT R15, R15, UR9, RZ, 0x3c, !PT ;  /* 0x000000090f0f7c12 */ /* 0x000fe2000f8e3cff */
[----:B------:R-:W-:Y:S02]  /*1810*/  USHF.L.U32 UR34, UR16, 0x6, URZ ;  /* 0x0000000610227899 */ /* 0x000fe400080006ff */
[----:B------:R-:W-:Y:S01]  /*1820*/  UIADD3.X UR27, UPT, UPT, URZ, UR23, URZ, UP1, !UPT ;  /* 0x00000017ff1b7290 */ /* 0x000fe20008ffe4ff */
[----:B-1----:R-:W-:Y:S01]  /*1830*/  SHF.L.U32 R2, R15, 0x1f, RZ ;  /* 0x0000001f0f027819 */ /* 0x002fe200000006ff */
[----:B------:R-:W-:Y:S02]  /*1840*/  UIADD3 UR32, UPT, UPT, UR32, 0x10800, URZ ;  /* 0x0001080020207890 */ /* 0x000fe4000fffe0ff */
[----:B------:R-:W-:Y:S01]  /*1850*/  UIADD3.X UR21, UPT, UPT, URZ, UR23, URZ, UP0, !UPT ;  /* 0x00000017ff157290 */ /* 0x000fe200087fe4ff */
[----:B------:R1:W1:Y:S01]  /*1860*/  SYNCS.PHASECHK.TRANS64.TRYWAIT P0, [UR8+0x18], R2 ;  /* 0x00001802ff0075a7 */ /* 0x0002620008001108 */
[----:B------:R-:W-:Y:S01]  /*1870*/  ULEA UR8, UR17, UR4, 0xf ;  /* 0x0000000411087291 */ /* 0x000fe2000f8e78ff */
[----:B------:R-:W-:Y:S01]  /*1880*/  UMOV UR18, 0x0 ;  /* 0x0000000000127882 */ /* 0x000fe20000000000 */
[----:B------:R-:W-:-:S02]  /*1890*/  UMOV UR19, 0x10000000 ;  /* 0x1000000000137882 */ /* 0x000fc40000000000 */
[----:B------:R-:W-:Y:S01]  /*18a0*/  UIADD3 UR8, UPT, UPT, UR8, 0x1c800, URZ ;  /* 0x0001c80008087890 */ /* 0x000fe2000fffe0ff */
[----:B------:R1:W-:Y:S01]  /*18b0*/  UTMALDG.3D [UR32], [UR26], desc[UR18] ;  /* 0x000012201a0075b4 */ /* 0x0003e20008011000 */
[----:B------:R-:W-:Y:S01]  /*18c0*/  UMOV UR12, UR36 ;  /* 0x00000024000c7c82 */ /* 0x000fe20008000000 */
[----:B------:R-:W-:Y:S01]  /*18d0*/  UMOV UR9, UR33 ;  /* 0x0000002100097c82 */ /* 0x000fe20008000000 */
[----:B------:R-:W-:Y:S01]  /*18e0*/  UMOV UR10, UR34 ;  /* 0x00000022000a7c82 */ /* 0x000fe20008000000 */
[----:B------:R-:W-:Y:S01]  /*18f0*/  UIADD3 UR16, UPT, UPT, UR16, 0x1, URZ ;  /* 0x0000000110107890 */ /* 0x000fe2000fffe0ff */
[----:B------:R-:W-:Y:S01]  /*1900*/  UMOV UR24, UR5 ;  /* 0x0000000500187c82 */ /* 0x000fe20008000000 */
[----:B------:R-:W-:Y:S02]  /*1910*/  UMOV UR17, UR6 ;  /* 0x0000000600117c82 */ /* 0x000fe40008000000 */
[----:B------:R1:W-:Y:S01]  /*1920*/  UTMALDG.3D [UR8], [UR20], desc[UR18] ;  /* 0x00001208140075b4 */ /* 0x0003e20008011000 */
[----:B------:R-:W-:-:S09]  /*1930*/  UISETP.NE.AND UP0, UPT, UR16, UR5, UPT ;  /* 0x000000051000728c */ /* 0x000fd2000bf05270 */
[----:B------:R-:W-:Y:S05]  /*1940*/  BRA.U UP0, `(.L_x_25) ;  /* 0xfffffffd00607547 */ /* 0x000fea000b83ffff */
.L_x_20:
[----:B-1----:R-:W-:Y:S01]  /*1950*/  ULEA UR8, UR6, UR4, 0x3 ;  /* 0x0000000406087291 */ /* 0x002fe2000f8e18ff */
[----:B------:R-:W-:Y:S01]  /*1960*/  SHF.L.U32 R2, R15, 0x1f, RZ ;  /* 0x0000001f0f027819 */ /* 0x000fe200000006ff */
[----:B------:R-:W-:Y:S01]  /*1970*/  @!P1 SYNCS.ARRIVE.TRANS64.A1T0 RZ, [UR4+0x78], RZ ;  /* 0x000078ffffff99a7 */ /* 0x000fe20008100004 */
[----:B------:R-:W-:-:S06]  /*1980*/  UISETP.GT.AND UP0, UPT, UR15, UR14, UPT ;  /* 0x0000000e0f00728c */ /* 0x000fcc000bf04270 */
[----:B--2---:R1:W2:Y:S03]  /*1990*/  SYNCS.PHASECHK.TRANS64.TRYWAIT P0, [UR8+0x18], R2 ;  /* 0x00001802ff0075a7 */ /* 0x0042a60008001108 */
[----:B------:R-:W-:Y:S05]  /*19a0*/  BRA.U !UP0, `(.L_x_26) ;  /* 0x0000000108ac7547 */ /* 0x000fea000b800000 */
[----:B------:R-:W-:Y:S01]  /*19b0*/  UIADD3 UR21, UPT, UPT, UR7, UR24, URZ ;  /* 0x0000001807157290 */ /* 0x000fe2000fffe0ff */
[----:B------:R-:W-:-:S11]  /*19c0*/  UMOV UR25, UR6 ;  /* 0x0000000600197c82 */ /* 0x000fd60008000000 */
.L_x_31:
[----:B-1----:R-:W-:Y:S01]  /*19d0*/  ULEA UR17, UR25, UR4, 0x3 ;  /* 0x0000000419117291 */ /* 0x002fe2000f8e18ff */
[----:B--2---:R-:W-:Y:S01]  /*19e0*/  @!P5 MOV R3, 0xc000 ;  /* 0x0000c0000003d802 */ /* 0x004fe20000000f00 */
[----:B--2---:R-:W-:Y:S10]  /*19f0*/  @P0 BRA `(.L_x_27) ;  /* 0x00000000000c0947 */ /* 0x004ff40003800000 */
[----:B------:R-:W-:-:S04]  /*1a00*/  SHF.L.U32 R5, R15, 0x1f, RZ ;  /* 0x0000001f0f057819 */ /* 0x000fc800000006ff */
[----:B------:R-:W2:Y:S02]  /*1a10*/  SYNCS.PHASECHK.TRANS64.TRYWAIT P0, [UR17+0x18], R5 ;  /* 0x00001805ff0075a7 */ /* 0x000ea40008001111 */
[----:B--2---:R-:W-:Y:S05]  /*1a20*/  @!P0 BRA `(.L_x_28) ;  /* 0x0000009000908947 */ /* 0x004fea0003800000 */
.L_x_27:
[----:B------:R2:W-:Y:S01]  /*1a30*/  @!P5 SYNCS.ARRIVE.TRANS64 RZ, [UR17], R3 ;  /* 0x00000003ffffd9a7 */ /* 0x0005e20008000011 */
[----:B------:R-:W-:Y:S04]  /*1a40*/  BSSY.RECONVERGENT B0, `(.L_x_29) ;  /* 0x0000003000007945 */ /* 0x000fe80003800200 */
[----:B------:R-:W-:Y:S05]  /*1a50*/  @P4 BRA `(.L_x_30) ;  /* 0x0000000000044947 */ /* 0x000fea0003800000 */
[----:B------:R-:W-:Y:S05]  /*1a60*/  BPT.TRAP 0x1 ;  /* 0x000000040000795c */ /* 0x000fea0000300000 */
.L_x_30:
[----:B------:R-:W-:Y:S05]  /*1a70*/  BSYNC.RECONVERGENT B0 ;  /* 0x0000000000007941 */ /* 0x000fea0003800200 */
.L_x_29:
        /* <DEDUP_REMOVED lines=10> */
[----:B------:R-:W-:Y:S01]  /*1b20*/  UIADD3 UR16, UPT, UPT, UR16, 0x10800, URZ ;  /* 0x0001080010107890 */ /* 0x000fe2000fffe0ff */
[----:B-1----:R-:W-:Y:S01]  /*1b30*/  SHF.L.U32 R2, R15, 0x1f, RZ ;  /* 0x0000001f0f027819 */ /* 0x002fe200000006ff */
[----:B------:R-:W-:Y:S02]  /*1b40*/  UIADD3.X UR31, UPT, UPT, URZ, UR23, URZ, UP1, !UPT ;  /* 0x00000017ff1f7290 */ /* 0x000fe40008ffe4ff */
[----:B------:R-:W-:Y:S01]  /*1b50*/  UIADD3.X UR29, UPT, UPT, URZ, UR23, URZ, UP0, !UPT ;  /* 0x00000017ff1d7290 */ /* 0x000fe200087fe4ff */
[----:B------:R1:W1:Y:S01]  /*1b60*/  SYNCS.PHASECHK.TRANS64.TRYWAIT P0, [UR8+0x18], R2 ;  /* 0x00001802ff0075a7 */ /* 0x0002620008001108 */
[----:B------:R-:W-:Y:S01]  /*1b70*/  ULEA UR8, UR25, UR4, 0xf ;  /* 0x0000000419087291 */ /* 0x000fe2000f8e78ff */
[----:B------:R-:W-:Y:S01]  /*1b80*/  UMOV UR26, 0x0 ;  /* 0x00000000001a7882 */ /* 0x000fe20000000000 */
[----:B------:R-:W-:-:S02]  /*1b90*/  UMOV UR27, 0x10000000 ;  /* 0x10000000001b7882 */ /* 0x000fc40000000000 */
[----:B------:R-:W-:Y:S01]  /*1ba0*/  UIADD3 UR8, UPT, UPT, UR8, 0x1c800, URZ ;  /* 0x0001c80008087890 */ /* 0x000fe2000fffe0ff */
[----:B------:R-:W-:Y:S01]  /*1bb0*/  UMOV UR19, UR35 ;  /* 0x0000002300137c82 */ /* 0x000fe20008000000 */
[----:B------:R-:W-:Y:S01]  /*1bc0*/  UMOV UR20, UR36 ;  /* 0x0000002400147c82 */ /* 0x000fe20008000000 */
[----:B------:R-:W-:Y:S01]  /*1bd0*/  UMOV UR12, UR36 ;  /* 0x00000024000c7c82 */ /* 0x000fe20008000000 */
[----:B------:R-:W-:Y:S01]  /*1be0*/  UMOV UR9, UR17 ;  /* 0x0000001100097c82 */ /* 0x000fe20008000000 */
[----:B------:R-:W-:Y:S01]  /*1bf0*/  UMOV UR10, UR18 ;  /* 0x00000012000a7c82 */ /* 0x000fe20008000000 */
[----:B------:R1:W-:Y:S01]  /*1c00*/  UTMALDG.3D [UR16], [UR30], desc[UR26] ;  /* 0x00001a101e0075b4 */ /* 0x0003e20008011000 */
[----:B------:R-:W-:Y:S01]  /*1c10*/  UIADD3 UR24, UPT, UPT, UR24, 0x1, URZ ;  /* 0x0000000118187890 */ /* 0x000fe2000fffe0ff */
[----:B------:R-:W-:-:S03]  /*1c20*/  UMOV UR25, UR6 ;  /* 0x0000000600197c82 */ /* 0x000fc60008000000 */
[----:B------:R-:W-:Y:S01]  /*1c30*/  UISETP.NE.AND UP0, UPT, UR24, UR21, UPT ;  /* 0x000000151800728c */ /* 0x000fe2000bf05270 */
[----:B------:R1:W-:Y:S08]  /*1c40*/  UTMALDG.3D [UR8], [UR28], desc[UR26] ;  /* 0x00001a081c0075b4 */ /* 0x0003f00008011000 */
[----:B------:R-:W-:Y:S05]  /*1c50*/  BRA.U UP0, `(.L_x_31) ;  /* 0xfffffffd005c7547 */ /* 0x000fea000b83ffff */
.L_x_26:
[----:B-1----:R-:W-:Y:S01]  /*1c60*/  LEA R2, R14, UR4, 0x3 ;  /* 0x000000040e027c11 */ /* 0x002fe2000f8e18ff */
[----:B------:R-:W-:Y:S01]  /*1c70*/  NOP ;  /* 0x0000000000007918 */ /* 0x000fe20000000000 */
[----:B--2---:R-:W-:Y:S02]  /*1c80*/  SHF.L.U32 R3, R12, 0x1f, RZ ;  /* 0x0000001f0c037819 */ /* 0x004fe400000006ff */
[----:B------:R-:W-:Y:S02]  /*1c90*/  LEA R4, R14, UR4, 0x4 ;  /* 0x000000040e047c11 */ /* 0x000fe4000f8e20ff */
[----:B------:R-:W1:Y:S02]  /*1ca0*/  SYNCS.PHASECHK.TRANS64.TRYWAIT P0, [R2+URZ+0x80], R3 ;  /* 0x00008003020075a7 */ /* 0x000e6400080011ff */
[----:B-1----:R-:W-:Y:S05]  /*1cb0*/  @!P0 BRA `(.L_x_32) ;  /* 0x0000009000048947 */ /* 0x002fea0003800000 */
.L_x_131:
[----:B------:R-:W2:Y:S01]  /*1cc0*/  LDS.128 R4, [R4+0xf0] ;  /* 0x0000f00004047984 */ /* 0x000ea20000000c00 */
[----:B---3--:R-:W-:Y:S01]  /*1cd0*/  ISETP.GE.AND P0, PT, R72, 0x1, PT ;  /* 0x000000014800780c */ /* 0x008fe20003f06270 */
[----:B-1----:R-:W-:Y:S01]  /*1ce0*/  VIADD R2, R2, 0x90 ;  /* 0x0000009002027836 */ /* 0x002fe20000000000 */
[----:B------:R-:W-:Y:S01]  /*1cf0*/  @!PT LDS RZ, [RZ] ;  /* 0x00000000fffff984 */ /* 0x000fe20000000800 */
[----:B------:R-:W-:Y:S01]  /*1d00*/  @!PT LDS RZ, [RZ] ;  /* 0x00000000fffff984 */ /* 0x000fe20000000800 */
[----:B------:R-:W-:Y:S01]  /*1d10*/  @!PT LDS RZ, [RZ] ;  /* 0x00000000fffff984 */ /* 0x000fe20000000800 */
[----:B------:R-:W-:Y:S01]  /*1d20*/  @!PT LDS RZ, [RZ] ;  /* 0x00000000fffff984 */ /* 0x000fe20000000800 */
[----:B------:R1:W-:Y:S06]  /*1d30*/  MEMBAR.ALL.CTA ;  /* 0x0000000000007992 */ /* 0x0003ec0000008000 */
[----:B-1----:R-:W1:Y:S01]  /*1d40*/  FENCE.VIEW.ASYNC.S ;  /* 0x00000000000073c6 */ /* 0x002e620000000000 */
[----:B------:R-:W-:-:S04]  /*1d50*/  PRMT R2, RZ, 0x654, R2 ;  /* 0x00000654ff027816 */ /* 0x000fc80000000002 */
[----:B-1----:R1:W-:Y:S01]  /*1d60*/  SYNCS.ARRIVE.TRANS64.RED.A1T0 RZ, [R2+URZ], RZ ;  /* 0x000000ff02ff79a7 */ /* 0x0023e200081004ff */
[----:B--2---:R-:W-:-:S13]  /*1d70*/  LOP3.LUT P2, RZ, R6, 0x1, RZ, 0xc0, !PT ;  /* 0x0000000106ff7812 */ /* 0x004fda000784c0ff */
[----:B------:R-:W-:Y:S01]  /*1d80*/  @P2 SHF.R.U32.HI R3, RZ, 0x10, R5 ;  /* 0x00000010ff032819 */ /* 0x000fe20000011605 */
[----:B------:R-:W-:Y:S01]  /*1d90*/  VOTEU.ANY UP0, P2 ;  /* 0x0000000000ff7886 */ /* 0x000fe20001000100 */
[----:B------:R-:W-:Y:S02]  /*1da0*/  @P2 MOV R13, R4 ;  /* 0x00000004000d2202 */ /* 0x000fe40000000f00 */
[----:B------:R-:W-:Y:S02]  /*1db0*/  @P2 R2UR.BROADCAST UR8, R3 ;  /* 0x00000000030822ca */ /* 0x000fe400008e0000 */
[----:B------:R-:W-:-:S11]  /*1dc0*/  @P2 LOP3.LUT R11, R5, 0xffff, RZ, 0xc0, !PT ;  /* 0x0000ffff050b2812 */ /* 0x000fd600078ec0ff */
[----:B------:R-:W-:Y:S01]  /*1dd0*/  @UP0 UMOV UR36, UR8 ;  /* 0x0000000800240c82 */ /* 0x000fe20008000000 */
[----:B-1----:R-:W-:Y:S05]  /*1de0*/  @!P0 BRA `(.L_x_33) ;  /* 0x0000000000b88947 */ /* 0x002fea0003800000 */
[----:B------:R-:W4:Y:S01]  /*1df0*/  LDC.64 R4, c[0x0][0xb18] ;  /* 0x0002c600ff047b82 */ /* 0x000f220000000a00 */
[----:B------:R-:W-:-:S07]  /*1e00*/  ISETP.NE.AND P3, PT, R72, 0x1, PT ;  /* 0x000000014800780c */ /* 0x000fce0003f65270 */
[----:B------:R-:W1:Y:S08]  /*1e10*/  LDC.64 R6, c[0x0][0xb10] ;  /* 0x0002c400ff067b82 */ /* 0x000e700000000a00 */
[----:B------:R-:W2:Y:S08]  /*1e20*/  LDC R16, c[0x0][0xb20] ;  /* 0x0002c800ff107b82 */ /* 0x000eb00000000800 */
[----:B------:R-:W3:Y:S01]  /*1e30*/  LDC R18, c[0x0][0xb0c] ;  /* 0x0002c300ff127b82 */ /* 0x000ee20000000800 */
[----:B----4-:R-:W-:Y:S01]  /*1e40*/  IMAD.HI.U32 R17, R0, R5, RZ ;  /* 0x0000000500117227 */ /* 0x010fe200078e00ff */
[----:B------:R-:W-:-:S03]  /*1e50*/  ISETP.NE.AND P0, PT, R4, 0x1, PT ;  /* 0x000000010400780c */ /* 0x000fc60003f05270 */
[----:B------:R-:W-:-:S03]  /*1e60*/  IMAD.HI.U32 R5, R11, R5, RZ ;  /* 0x000000050b057227 */ /* 0x000fc600078e00ff */
[----:B------:R-:W4:Y:S01]  /*1e70*/  LDC.64 R2, c[0x0][0xb28] ;  /* 0x0002ca00ff027b82 */ /* 0x000f220000000a00 */
[----:B-1----:R-:W-:-:S04]  /*1e80*/  IMAD.HI.U32 R20, R9, R6, RZ ;  /* 0x0000000609147227 */ /* 0x002fc800078e00ff */
[----:B------:R-:W-:Y:S01]  /*1e90*/  IMAD.HI.U32 R22, R13, R6, RZ ;  /* 0x000000060d167227 */ /* 0x000fe200078e00ff */
[----:B------:R-:W-:Y:S02]  /*1ea0*/  SHF.R.U32.HI R20, RZ, R7, R20 ;  /* 0x00000007ff147219 */ /* 0x000fe40000011614 */
[-C--:B--2---:R-:W-:Y:S02]  /*1eb0*/  SHF.R.U32.HI R17, RZ, R16.reuse, R17 ;  /* 0x00000010ff117219 */ /* 0x084fe40000011611 */
[----:B------:R-:W-:Y:S02]  /*1ec0*/  SHF.R.U32.HI R16, RZ, R16, R5 ;  /* 0x00000010ff107219 */ /* 0x000fe40000011605 */
[----:B------:R-:W-:Y:S02]  /*1ed0*/  SEL R17, R0, R17, !P0 ;  /* 0x0000001100117207 */ /* 0x000fe40004000000 */
[----:B------:R-:W-:Y:S02]  /*1ee0*/  SHF.R.U32.HI R22, RZ, R7, R22 ;  /* 0x00000007ff167219 */ /* 0x000fe40000011616 */
[----:B---3--:R-:W-:-:S02]  /*1ef0*/  ISETP.NE.AND P1, PT, R18, 0x1, PT ;  /* 0x000000011200780c */ /* 0x008fc40003f25270 */
[----:B------:R-:W-:Y:S02]  /*1f00*/  SEL R5, R11, R16, !P0 ;  /* 0x000000100b057207 */ /* 0x000fe40004000000 */
[----:B------:R-:W-:Y:S02]  /*1f10*/  SEL R19, R9, R20, !P1 ;  /* 0x0000001409137207 */ /* 0x000fe40004800000 */
[----:B------:R-:W-:Y:S01]  /*1f20*/  SEL R7, R13, R22, !P1 ;  /* 0x000000160d077207 */ /* 0x000fe20004800000 */
[----:B----4-:R-:W-:-:S04]  /*1f30*/  IMAD.HI.U32 R20, R17, R2, RZ ;  /* 0x0000000211147227 */ /* 0x010fc800078e00ff */
[----:B------:R-:W-:Y:S01]  /*1f40*/  IMAD.HI.U32 R6, R19, R2, RZ ;  /* 0x0000000213067227 */ /* 0x000fe200078e00ff */
[----:B------:R-:W-:-:S04]  /*1f50*/  @P3 SHF.R.U32.HI R17, RZ, R3, R20 ;  /* 0x00000003ff113219 */ /* 0x000fc80000011614 */
        /* <DEDUP_REMOVED lines=8> */
[----:B------:R-:W-:-:S04]  /*1fe0*/  @!P0 IMAD.HI.U32 R16, R7, R2, RZ ;  /* 0x0000000207108227 */ /* 0x000fc800078e00ff */
[----:B------:R-:W-:Y:S01]  /*1ff0*/  IMAD.MOV R2, RZ, RZ, -R6 ;  /* 0x000000ffff027224 */ /* 0x000fe200078e0a06 */
[----:B------:R-:W-:-:S03]  /*2000*/  @!P0 SHF.R.U32.HI R16, RZ, R3, R16 ;  /* 0x00000003ff108219 */ /* 0x000fc60000011610 */
[----:B------:R-:W-:Y:S01]  /*2010*/  IMAD R2, R72, R2, R5 ;  /* 0x0000000248027224 */ /* 0x000fe200078e0205 */
[----:B------:R-:W-:Y:S02]  /*2020*/  @!P0 SEL R3, R7, R16, !P3 ;  /* 0x0000001007038207 */ /* 0x000fe40005800000 */
[----:B------:R-:W-:-:S03]  /*2030*/  IADD3 R16, PT, PT, -R5, RZ, RZ ;  /* 0x000000ff05107210 */ /* 0x000fc60007ffe1ff */
[--C-:B------:R-:W-:Y:S02]  /*2040*/  @!P0 IMAD.IADD R6, R6, 0x1, -R3.reuse ;  /* 0x0000000106068824 */ /* 0x100fe400078e0a03 */
[----:B------:R-:W-:Y:S01]  /*2050*/  @!P0 IMAD R3, R2, R19, R3 ;  /* 0x0000001302038224 */ /* 0x000fe200078e0203 */
[----:B------:R-:W-:Y:S01]  /*2060*/  IADD3 R2, PT, PT, -R7, RZ, RZ ;  /* 0x000000ff07027210 */ /* 0x000fe20007ffe1ff */
[----:B------:R-:W-:Y:S02]  /*2070*/  @!P0 IMAD R5, R72, R6, R7 ;  /* 0x0000000648058224 */ /* 0x000fe400078e0207 */
[----:B------:R-:W-:Y:S02]  /*2080*/  IMAD R11, R4, R16, R11 ;  /* 0x00000010040b7224 */ /* 0x000fe400078e020b */
[----:B------:R-:W-:Y:S02]  /*2090*/  @!P0 IMAD.MOV.U32 R7, RZ, RZ, R3 ;  /* 0x000000ffff078224 */ /* 0x000fe400078e0003 */
[----:B------:R-:W-:-:S02]  /*20a0*/  IMAD R2, R18, R2, R13 ;  /* 0x0000000212027224 */ /* 0x000fc400078e020d */
[----:B------:R-:W-:Y:S02]  /*20b0*/  IMAD R11, R5, R4, R11 ;  /* 0x00000004050b7224 */ /* 0x000fe400078e020b */
[----:B------:R-:W-:Y:S02]  /*20c0*/  IMAD R13, R7, R18, R2 ;  /* 0x00000012070d7224 */ /* 0x000fe400078e0202 */
.L_x_33:
[----:B------:R-:W1:Y:S02]  /*20d0*/  LDCU UR8, c[0x0][0xb30] ;  /* 0x00016600ff0877ac */ /* 0x000e640008000800 */
[----:B-1----:R-:W-:-:S09]  /*20e0*/  UISETP.NE.AND UP0, UPT, UR8, 0x1, UPT ;  /* 0x000000010800788c */ /* 0x002fd2000bf05270 */
[----:B------:R-:W-:Y:S05]  /*20f0*/  BRA.U UP0, `(.L_x_34) ;  /* 0x0000000100407547 */ /* 0x000fea000b800000 */
[----:B------:R-:W1:Y:S08]  /*2100*/  LDC.64 R4, c[0x0][0xb10] ;  /* 0x0002c400ff047b82 */ /* 0x000e700000000a00 */
[----:B------:R-:W2:Y:S08]  /*2110*/  LDC.64 R2, c[0x0][0xb18] ;  /* 0x0002c600ff027b82 */ /* 0x000eb00000000a00 */
[----:B------:R-:W3:Y:S08]  /*2120*/  LDC R6, c[0x0][0xb20] ;  /* 0x0002c800ff067b82 */ /* 0x000ef00000000800 */
[----:B------:R-:W4:Y:S01]  /*2130*/  LDC R16, c[0x0][0xb0c] ;  /* 0x0002c300ff107b82 */ /* 0x000f220000000800 */
[----:B-1----:R-:W-:-:S05]  /*2140*/  IMAD.HI.U32 R4, R13, R4, RZ ;  /* 0x000000040d047227 */ /* 0x002fca00078e00ff */
[----:B------:R-:W-:Y:S01]  /*2150*/  SHF.R.U32.HI R4, RZ, R5, R4 ;  /* 0x00000005ff047219 */ /* 0x000fe20000011604 */
[----:B--2---:R-:W-:Y:S01]  /*2160*/  IMAD.HI.U32 R3, R11, R3, RZ ;  /* 0x000000030b037227 */ /* 0x004fe200078e00ff */
[----:B------:R-:W-:-:S04]  /*2170*/  ISETP.NE.AND P0, PT, R2, 0x1, PT ;  /* 0x000000010200780c */ /* 0x000fc80003f05270 */
[----:B---3--:R-:W-:-:S04]  /*2180*/  SHF.R.U32.HI R6, RZ, R6, R3 ;  /* 0x00000006ff067219 */ /* 0x008fc80000011603 */
[----:B------:R-:W-:Y:S02]  /*2190*/  SEL R3, R11, R6, !P0 ;  /* 0x000000060b037207 */ /* 0x000fe40004000000 */
[----:B----4-:R-:W-:-:S04]  /*21a0*/  ISETP.NE.AND P1, PT, R16, 0x1, PT ;  /* 0x000000011000780c */ /* 0x010fc80003f25270 */
[----:B------:R-:W-:-:S05]  /*21b0*/  SEL R4, R13, R4, !P1 ;  /* 0x000000040d047207 */ /* 0x000fca0004800000 */
[----:B------:R-:W-:Y:S02]  /*21c0*/  IMAD.IADD R5, R3, 0x1, -R4 ;  /* 0x0000000103057824 */ /* 0x000fe400078e0a04 */
[----:B------:R-:W-:Y:S02]  /*21d0*/  IMAD.IADD R3, R4, 0x1, -R3 ;  /* 0x0000000104037824 */ /* 0x000fe400078e0a03 */
[----:B------:R-:W-:Y:S02]  /*21e0*/  IMAD R13, R5, R16, R13 ;  /* 0x00000010050d7224 */ /* 0x000fe400078e020d */
[----:B------:R-:W-:-:S07]  /*21f0*/  IMAD R11, R3, R2, R11 ;  /* 0x00000002030b7224 */ /* 0x000fce00078e020b */
.L_x_34:
[----:B------:R-:W-:Y:S01]  /*2200*/  VIADD R14, R14, 0x1 ;  /* 0x000000010e0e7836 */ /* 0x000fe20000000000 */
[----:B------:R-:W-:Y:S01]  /*2210*/  PLOP3.LUT P1, PT, PT, PT, PT, 0x80, 0x8 ;  /* 0x000000000008781c */ /* 0x000fe20003f2f070 */
[----:B------:R-:W-:Y:S02]  /*2220*/  IMAD.IADD R21, R13, 0x1, R156 ;  /* 0x000000010d157824 */ /* 0x000fe400078e029c */
[----:B------:R-:W-:Y:S01]  /*2230*/  IMAD.IADD R20, R11, 0x1, R154 ;  /* 0x000000010b147824 */ /* 0x000fe200078e029a */
[----:B------:R-:W-:-:S04]  /*2240*/  ISETP.NE.AND P0, PT, R14, 0x2, PT ;  /* 0x000000020e00780c */ /* 0x000fc80003f05270 */
[----:B------:R-:W-:Y:S02]  /*2250*/  SEL R3, RZ, 0x1, P0 ;  /* 0x00000001ff037807 */ /* 0x000fe40000000000 */
[----:B------:R-:W-:Y:S02]  /*2260*/  SEL R14, R14, RZ, P0 ;  /* 0x000000ff0e0e7207 */ /* 0x000fe40000000000 */
[----:B------:R-:W-:Y:S01]  /*2270*/  LOP3.LUT R12, R12, R3, RZ, 0x3c, !PT ;  /* 0x000000030c0c7212 */ /* 0x000fe200078e3cff */
[----:B------:R-:W-:Y:S06]  /*2280*/  @P2 BRA `(.L_x_35) ;  /* 0xfffffff000982947 */ /* 0x000fec000383ffff */
[----:B------:R-:W-:Y:S01]  /*2290*/  UIADD3 UR4, UPT, UPT, UR4, 0x18, URZ ;  /* 0x0000001804047890 */ /* 0x000fe2000fffe0ff */
[----:B------:R-:W-:-:S03]  /*22a0*/  SHF.L.U32 R3, R15, 0x1f, RZ ;  /* 0x0000001f0f037819 */ /* 0x000fc600000006ff */
[----:B------:R-:W-:-:S09]  /*22b0*/  ULEA UR5, UR6, UR4, 0x3 ;  /* 0x0000000406057291 */ /* 0x000fd2000f8e18ff */
[----:B------:R-:W1:Y:S02]  /*22c0*/  SYNCS.PHASECHK.TRANS64.TRYWAIT P0, [UR5], R3 ;  /* 0x00000003ff0075a7 */ /* 0x000e640008001105 */
[----:B-1----:R-:W-:Y:S05]  /*22d0*/  @!P0 BRA `(.L_x_36) ;  /* 0x0000008800908947 */ /* 0x002fea0003800000 */
.L_x_133:
[----:B------:R-:W-:-:S04]  /*22e0*/  UIADD3 UR6, UPT, UPT, UR6, 0x1, URZ ;  /* 0x0000000106067890 */ /* 0x000fc8000fffe0ff */
[----:B------:R-:W-:-:S04]  /*22f0*/  UISETP.NE.AND UP0, UPT, UR6, 0x3, UPT ;  /* 0x000000030600788c */ /* 0x000fc8000bf05270 */
[----:B------:R-:W-:Y:S02]  /*2300*/  USEL UR7, URZ, 0x1, UP0 ;  /* 0x00000001ff077887 */ /* 0x000fe40008000000 */
[----:B------:R-:W-:-:S04]  /*2310*/  USEL UR6, UR6, URZ, UP0 ;  /* 0x000000ff06067287 */ /* 0x000fc80008000000 */
[----:B------:R-:W-:Y:S01]  /*2320*/  ULEA UR5, UR6, UR4, 0x3 ;  /* 0x0000000406057291 */ /* 0x000fe2000f8e18ff */
[----:B------:R-:W-:-:S04]  /*2330*/  LOP3.LUT R15, R15, UR7, RZ, 0x3c, !PT ;  /* 0x000000070f0f7c12 */ /* 0x000fc8000f8e3cff */
[----:B-1----:R-:W-:-:S04]  /*2340*/  SHF.L.U32 R3, R15, 0x1f, RZ ;  /* 0x0000001f0f037819 */ /* 0x002fc800000006ff */
[----:B------:R-:W1:Y:S02]  /*2350*/  SYNCS.PHASECHK.TRANS64.TRYWAIT P0, [UR5], R3 ;  /* 0x00000003ff0075a7 */ /* 0x000e640008001105 */
[----:B-1----:R-:W-:Y:S05]  /*2360*/  @!P0 BRA `(.L_x_37) ;  /* 0x0000008800848947 */ /* 0x002fea0003800000 */
.L_x_135:
[----:B------:R-:W-:-:S04]  /*2370*/  UIADD3 UR6, UPT, UPT, UR6, 0x1, URZ ;  /* 0x0000000106067890 */ /* 0x000fc8000fffe0ff */
[----:B------:R-:W-:-:S04]  /*2380*/  UISETP.NE.AND UP0, UPT, UR6, 0x3, UPT ;  /* 0x000000030600788c */ /* 0x000fc8000bf05270 */
[----:B------:R-:W-:Y:S02]  /*2390*/  USEL UR5, URZ, 0x1, UP0 ;  /* 0x00000001ff057887 */ /* 0x000fe40008000000 */
[----:B------:R-:W-:-:S04]  /*23a0*/  USEL UR6, UR6, URZ, UP0 ;  /* 0x000000ff06067287 */ /* 0x000fc80008000000 */
[----:B------:R-:W-:Y:S01]  /*23b0*/  ULEA UR6, UR6, UR4, 0x3 ;  /* 0x0000000406067291 */ /* 0x000fe2000f8e18ff */
[----:B-1----:R-:W-:-:S04]  /*23c0*/  LOP3.LUT R3, R15, UR5, RZ, 0x3c, !PT ;  /* 0x000000050f037c12 */ /* 0x002fc8000f8e3cff */
[----:B------:R-:W-:Y:S01]  /*23d0*/  SHF.L.U32 R3, R3, 0x1f, RZ ;  /* 0x0000001f03037819 */ /* 0x000fe200000006ff */
[----:B----4-:R-:W-:-:S07]  /*23e0*/  IMAD.U32 R0, RZ, RZ, UR6 ;  /* 0x00000006ff007e24 */ /* 0x010fce000f8e00ff */
.L_x_38:
[----:B-1----:R1:W2:Y:S02]  /*23f0*/  SYNCS.PHASECHK.TRANS64.TRYWAIT P0, [R0+URZ], R3 ;  /* 0x00000003000075a7 */ /* 0x0022a400080011ff */
[----:B--2---:R-:W-:Y:S05]  /*2400*/  @!P0 NANOSLEEP.SYNCS 0x989680 ;  /* 0x009896800000895d */ /* 0x004fea0003900000 */
[----:B------:R-:W2:Y:S02]  /*2410*/  @!P0 SYNCS.PHASECHK.TRANS64 P0, [R0+URZ], R3 ;  /* 0x00000003000085a7 */ /* 0x000ea400080010ff */
[----:B--2---:R-:W-:Y:S05]  /*2420*/  @P0 EXIT ;  /* 0x000000000000094d */ /* 0x004fea0003800000 */
[----:B------:R-:W-:Y:S05]  /*2430*/  BRA `(.L_x_38) ;  /* 0xfffffffc00ec7947 */ /* 0x000fea000383ffff */
.L_x_17:
[----:B------:R-:W-:-:S04]  /*2440*/  UISETP.NE.AND UP1, UPT, UR37, URZ, UPT ;  /* 0x000000ff2500728c */ /* 0x000fc8000bf25270 */
[----:B------:R-:W-:-:S09]  /*2450*/  UISETP.NE.OR UP1, UPT, UR8, 0x1, UP1 ;  /* 0x000000010800788c */ /* 0x000fd20008f25670 */
[----:B------:R-:W-:Y:S05]  /*2460*/  BRA.U UP1, `(.L_x_39) ;  /* 0x0000000501487547 */ /* 0x000fea000b800000 */
[----:B------:R-:W-:Y:S01]  /*2470*/  ISETP.NE.AND P2, PT, R2, RZ, PT ;  /* 0x000000ff0200720c */ /* 0x000fe20003f45270 */
[----:B------:R-:W-:Y:S01]  /*2480*/  IMAD.MOV.U32 R12, RZ, RZ, 0x1 ;  /* 0x00000001ff0c7424 */ /* 0x000fe200078e00ff */
[----:B------:R-:W-:Y:S02]  /*2490*/  CS2R R10, SRZ ;  /* 0x00000000000a7805 */ /* 0x000fe4000001ff00 */
[----:B------:R-:W-:Y:S01]  /*24a0*/  CS2R R8, SRZ ;  /* 0x0000000000087805 */ /* 0x000fe2000001ff00 */
[----:B------:R-:W-:Y:S01]  /*24b0*/  UMOV UR4, 0x400 ;  /* 0x0000040000047882 */ /* 0x000fe20000000000 */
[----:B------:R-:W-:Y:S01]  /*24c0*/  UMOV UR6, URZ ;  /* 0x000000ff00067c82 */ /* 0x000fe20008000000 */
[----:B------:R-:W-:-:S12]  /*24d0*/  ULEA UR37, UR37, UR4, 0x18 ;  /* 0x0000000425257291 */ /* 0x000fd8000f8ec0ff */
.L_x_43:
[----:B------:R-:W-:Y:S02]  /*24e0*/  LEA R0, R8, UR37, 0x3 ;  /* 0x0000002508007c11 */ /* 0x000fe4000f8e18ff */
[----:B------:R-:W-:-:S03]  /*24f0*/  SHF.L.U32 R5, R9, 0x1f, RZ ;  /* 0x0000001f09057819 */ /* 0x000fc600000006ff */
[----:B------:R-:W-:Y:S01]  /*2500*/  VIADD R4, R0, 0xd0 ;  /* 0x000000d000047836 */ /* 0x000fe20000000000 */
[----:B------:R-:W1:Y:S02]  /*2510*/  SYNCS.PHASECHK.TRANS64.TRYWAIT P0, [R0+URZ+0xc0], R5 ;  /* 0x0000c005000075a7 */ /* 0x000e6400080011ff */
[----:B-1----:R-:W-:Y:S05]  /*2520*/  @!P0 BRA `(.L_x_40) ;  /* 0x00000088002c8947 */ /* 0x002fea0003800000 */
.L_x_136:
[----:B------:R-:W-:Y:S01]  /*2530*/  ULEA UR5, UR6, UR37, 0x3 ;  /* 0x0000002506057291 */ /* 0x000fe2000f8e18ff */
[----:B------:R-:W-:Y:S02]  /*2540*/  PRMT R4, RZ, 0x654, R4 ;  /* 0x00000654ff047816 */ /* 0x000fe40000000004 */
[----:B-1----:R-:W-:Y:S01]  /*2550*/  SHF.L.U32 R5, R12, 0x1f, RZ ;  /* 0x0000001f0c057819 */ /* 0x002fe200000006ff */
[----:B------:R-:W-:Y:S01]  /*2560*/  UIADD3 UR4, UPT, UPT, UR5, 0x80, URZ ;  /* 0x0000008005047890 */ /* 0x000fe2000fffe0ff */
[----:B------:R1:W-:Y:S05]  /*2570*/  SYNCS.ARRIVE.TRANS64.RED.A1T0 RZ, [R4+URZ], RZ ;  /* 0x000000ff04ff79a7 */ /* 0x0003ea00081004ff */
[----:B------:R-:W-:Y:S01]  /*2580*/  IMAD.U32 R7, RZ, RZ, UR4 ;  /* 0x00000004ff077e24 */ /* 0x000fe2000f8e00ff */
[----:B------:R-:W2:Y:S04]  /*2590*/  SYNCS.PHASECHK.TRANS64.TRYWAIT P0, [UR5+0x90], R5 ;  /* 0x00009005ff0075a7 */ /* 0x000ea80008001105 */
[----:B------:R-:W-:Y:S01]  /*25a0*/  PRMT R6, R2, 0x654, R7 ;  /* 0x0000065402067816 */ /* 0x000fe20000000007 */
[----:B-1----:R-:W-:Y:S01]  /*25b0*/  @!P2 IMAD.MOV.U32 R4, RZ, RZ, 0x10 ;  /* 0x00000010ff04a424 */ /* 0x002fe200078e00ff */
[----:B--2---:R-:W-:Y:S06]  /*25c0*/  @!P0 BRA `(.L_x_41) ;  /* 0x0000008800188947 */ /* 0x004fec0003800000 */
.L_x_138:
[----:B------:R-:W-:Y:S01]  /*25d0*/  ULEA UR4, UR6, UR37, 0x4 ;  /* 0x0000002506047291 */ /* 0x000fe2000f8e20ff */
[----:B------:R-:W-:Y:S01]  /*25e0*/  SEL R3, R6, R3, !P2 ;  /* 0x0000000306037207 */ /* 0x000fe20005000000 */
[----:B------:R-:W-:Y:S01]  /*25f0*/  UIADD3 UR5, UPT, UPT, UR5, 0x80, URZ ;  /* 0x0000008005057890 */ /* 0x000fe2000fffe0ff */
[----:B-1----:R-:W-:Y:S01]  /*2600*/  LEA R0, R11, UR37, 0x3 ;  /* 0x000000250b007c11 */ /* 0x002fe2000f8e18ff */
[----:B------:R-:W-:Y:S01]  /*2610*/  UIADD3 UR4, UPT, UPT, UR4, 0xf0, URZ ;  /* 0x000000f004047890 */ /* 0x000fe2000fffe0ff */
[----:B------:R-:W-:Y:S01]  /*2620*/  SHF.L.U32 R5, R10, 0x1f, RZ ;  /* 0x0000001f0a057819 */ /* 0x000fe200000006ff */
[----:B------:R1:W-:Y:S01]  /*2630*/  @!P2 SYNCS.ARRIVE.TRANS64.RED RZ, [R3+URZ], R4 ;  /* 0x0000000403ffa9a7 */ /* 0x0003e200080004ff */
[----:B------:R-:W-:Y:S01]  /*2640*/  UIADD3 UR6, UPT, UPT, UR6, 0x1, URZ ;  /* 0x0000000106067890 */ /* 0x000fe2000fffe0ff */
[----:B------:R-:W-:-:S03]  /*2650*/  VIADD R8, R8, 0x1 ;  /* 0x0000000108087836 */ /* 0x000fc60000000000 */
[----:B------:R-:W-:Y:S02]  /*2660*/  UISETP.NE.AND UP0, UPT, UR6, 0x2, UPT ;  /* 0x000000020600788c */ /* 0x000fe4000bf05270 */
[----:B------:R-:W-:Y:S06]  /*2670*/  UGETNEXTWORKID.BROADCAST [UR4], [UR5] ;  /* 0x00000000040073ca */ /* 0x000fec0008000100 */
[----:B------:R-:W-:Y:S01]  /*2680*/  USEL UR4, URZ, 0x1, UP0 ;  /* 0x00000001ff047887 */ /* 0x000fe20008000000 */
[----:B------:R-:W-:Y:S01]  /*2690*/  ISETP.NE.AND P0, PT, R8, 0x2, PT ;  /* 0x000000020800780c */ /* 0x000fe20003f05270 */
[----:B------:R-:W-:Y:S01]  /*26a0*/  USEL UR6, UR6, URZ, UP0 ;  /* 0x000000ff06067287 */ /* 0x000fe20008000000 */
[----:B------:R-:W2:Y:S03]  /*26b0*/  SYNCS.PHASECHK.TRANS64.TRYWAIT P1, [R0+URZ+0x80], R5 ;  /* 0x00008005000075a7 */ /* 0x000ea600080211ff */
[----:B------:R-:W-:Y:S01]  /*26c0*/  LOP3.LUT R12, R12, UR4, RZ, 0x3c, !PT ;  /* 0x000000040c0c7c12 */ /* 0x000fe2000f8e3cff */
[----:B-12---:R-:W-:Y:S07]  /*26d0*/  @!P1 BRA `(.L_x_42) ;  /* 0x0000008400ec9947 */ /* 0x006fee0003800000 */
.L_x_139:
[C---:B------:R-:W-:Y:S01]  /*26e0*/  LEA R4, R11.reuse, UR37, 0x4 ;  /* 0x000000250b047c11 */ /* 0x040fe2000f8e20ff */
[----:B-1----:R-:W-:Y:S01]  /*26f0*/  VIADD R0, R0, 0x90 ;  /* 0x0000009000007836 */ /* 0x002fe20000000000 */
[----:B------:R-:W-:Y:S01]  /*2700*/  SEL R8, R8, RZ, P0 ;  /* 0x000000ff08087207 */ /* 0x000fe20000000000 */
[----:B------:R-:W-:-:S03]  /*2710*/  VIADD R11, R11, 0x1 ;  /* 0x000000010b0b7836 */ /* 0x000fc60000000000 */
[----:B------:R-:W1:Y:S01]  /*2720*/  LDS.128 R4, [R4+0xf0] ;  /* 0x0000f00004047984 */ /* 0x000e620000000c00 */
[----:B------:R-:W-:Y:S02]  /*2730*/  PRMT R0, RZ, 0x654, R0 ;  /* 0x00000654ff007816 */ /* 0x000fe40000000000 */
[C---:B------:R-:W-:Y:S01]  /*2740*/  ISETP.NE.AND P1, PT, R11.reuse, 0x2, PT ;  /* 0x000000020b00780c */ /* 0x040fe20003f25270 */
[----:B------:R-:W-:Y:S01]  /*2750*/  @!PT LDS RZ, [RZ] ;  /* 0x00000000fffff984 */ /* 0x000fe20000000800 */
[----:B------:R-:W-:Y:S01]  /*2760*/  @!PT LDS RZ, [RZ] ;  /* 0x00000000fffff984 */ /* 0x000fe20000000800 */
[----:B------:R-:W-:Y:S01]  /*2770*/  @!PT LDS RZ, [RZ] ;  /* 0x00000000fffff984 */ /* 0x000fe20000000800 */
[----:B------:R-:W-:Y:S01]  /*2780*/  @!PT LDS RZ, [RZ] ;  /* 0x00000000fffff984 */ /* 0x000fe20000000800 */
[----:B------:R2:W-:Y:S06]  /*2790*/  MEMBAR.ALL.CTA ;  /* 0x0000000000007992 */ /* 0x0005ec0000008000 */
[----:B--2---:R-:W2:Y:S01]  /*27a0*/  FENCE.VIEW.ASYNC.S ;  /* 0x00000000000073c6 */ /* 0x004ea20000000000 */
[----:B------:R-:W-:Y:S01]  /*27b0*/  SEL R11, R11, RZ, P1 ;  /* 0x000000ff0b0b7207 */ /* 0x000fe20000800000 */
[----:B--2---:R2:W-:Y:S01]  /*27c0*/  SYNCS.ARRIVE.TRANS64.RED.A1T0 RZ, [R0+URZ], RZ ;  /* 0x000000ff00ff79a7 */ /* 0x0045e200081004ff */
[----:B-1----:R-:W-:-:S02]  /*27d0*/  LOP3.LUT P3, RZ, R6, 0x1, RZ, 0xc0, !PT ;  /* 0x0000000106ff7812 */ /* 0x002fc4000786c0ff */
[----:B------:R-:W-:-:S04]  /*27e0*/  SEL R5, RZ, 0x1, P1 ;  /* 0x00000001ff057807 */ /* 0x000fc80000800000 */
[----:B------:R-:W-:Y:S02]  /*27f0*/  LOP3.LUT R10, R10, R5, RZ, 0x3c, !PT ;  /* 0x000000050a0a7212 */ /* 0x000fe400078e3cff */
[----:B--2---:R-:W-:-:S04]  /*2800*/  SEL R0, RZ, 0x1, P0 ;  /* 0x00000001ff007807 */ /* 0x004fc80000000000 */
[----:B------:R-:W-:Y:S01]  /*2810*/  LOP3.LUT R9, R9, R0, RZ, 0x3c, !PT ;  /* 0x0000000009097212 */ /* 0x000fe200078e3cff */
[----:B------:R-:W-:Y:S06]  /*2820*/  @P3 BRA `(.L_x_43) ;  /* 0xfffffffc002c3947 */ /* 0x000fec000383ffff */
[----:B------:R-:W-:Y:S01]  /*2830*/  ULEA UR5, UR6, UR37, 0x3 ;  /* 0x0000002506057291 */ /* 0x000fe2000f8e18ff */
[----:B------:R-:W-:-:S08]  /*2840*/  SHF.L.U32 R3, R12, 0x1f, RZ ;  /* 0x0000001f0c037819 */ /* 0x000fd000000006ff */
[----:B------:R-:W1:Y:S02]  /*2850*/  SYNCS.PHASECHK.TRANS64 P0, [UR5+0x90], R3 ;  /* 0x00009003ff0075a7 */ /* 0x000e640008001005 */
[----:B-1----:R-:W-:Y:S05]  /*2860*/  @P0 BRA `(.L_x_44) ;  /* 0x0000000000080947 */ /* 0x002fea0003800000 */
[----:B------:R-:W1:Y:S02]  /*2870*/  SYNCS.PHASECHK.TRANS64.TRYWAIT P0, [UR5+0x90], R3 ;  /* 0x00009003ff0075a7 */ /* 0x000e640008001105 */
[----:B-1----:R-:W-:Y:S05]  /*2880*/  @!P0 BRA `(.L_x_45) ;  /* 0x0000008400948947 */ /* 0x002fea0003800000 */
.L_x_44:
[----:B------:R-:W-:-:S04]  /*2890*/  UIADD3 UR4, UPT, UPT, UR6, 0x1, URZ ;  /* 0x0000000106047890 */ /* 0x000fc8000fffe0ff */
[----:B------:R-:W-:-:S04]  /*28a0*/  UISETP.NE.AND UP0, UPT, UR4, 0x2, UPT ;  /* 0x000000020400788c */ /* 0x000fc8000bf05270 */
[----:B------:R-:W-:Y:S02]  /*28b0*/  USEL UR7, URZ, 0x1, UP0 ;  /* 0x00000001ff077887 */ /* 0x000fe40008000000 */
[----:B------:R-:W-:-:S04]  /*28c0*/  USEL UR4, UR4, URZ, UP0 ;  /* 0x000000ff04047287 */ /* 0x000fc80008000000 */
[----:B------:R-:W-:Y:S01]  /*28d0*/  ULEA UR4, UR4, UR37, 0x3 ;  /* 0x0000002504047291 */ /* 0x000fe2000f8e18ff */
[----:B-1----:R-:W-:-:S04]  /*28e0*/  LOP3.LUT R3, R12, UR7, RZ, 0x3c, !PT ;  /* 0x000000070c037c12 */ /* 0x002fc8000f8e3cff */
[----:B------:R-:W-:-:S04]  /*28f0*/  SHF.L.U32 R0, R3, 0x1f, RZ ;  /* 0x0000001f03007819 */ /* 0x000fc800000006ff */
[----:B------:R-:W1:Y:S02]  /*2900*/  SYNCS.PHASECHK.TRANS64 P0, [UR4+0x90], R0 ;  /* 0x00009000ff0075a7 */ /* 0x000e640008001004 */
[----:B-1----:R-:W-:Y:S05]  /*2910*/  @P0 EXIT ;  /* 0x000000000000094d */ /* 0x002fea0003800000 */
[----:B------:R-:W-:Y:S02]  /*2920*/  SHF.L.U32 R3, R3, 0x1f, RZ ;  /* 0x0000001f03037819 */ /* 0x000fe400000006ff */
[----:B------:R-:W-:-:S07]  /*2930*/  MOV R0, UR4 ;  /* 0x0000000400007c02 */ /* 0x000fce0008000f00 */
.L_x_46:
[----:B-1----:R1:W2:Y:S02]  /*2940*/  SYNCS.PHASECHK.TRANS64.TRYWAIT P0, [R0+URZ+0x90], R3 ;  /* 0x00009003000075a7 */ /* 0x0022a400080011ff */
[----:B--2---:R-:W-:Y:S05]  /*2950*/  @!P0 NANOSLEEP.SYNCS 0x989680 ;  /* 0x009896800000895d */ /* 0x004fea0003900000 */
[----:B------:R-:W2:Y:S02]  /*2960*/  @!P0 SYNCS.PHASECHK.TRANS64 P0, [R0+URZ+0x90], R3 ;  /* 0x00009003000085a7 */ /* 0x000ea400080010ff */
[----:B--2---:R-:W-:Y:S05]  /*2970*/  @P0 EXIT ;  /* 0x000000000000094d */ /* 0x004fea0003800000 */
[----:B------:R-:W-:Y:S05]  /*2980*/  BRA `(.L_x_46) ;  /* 0xfffffffc00ec7947 */ /* 0x000fea000383ffff */
.L_x_39:
[----:B------:R-:W-:-:S09]  /*2990*/  UISETP.NE.AND UP1, UPT, UR8, URZ, UPT ;  /* 0x000000ff0800728c */ /* 0x000fd2000bf25270 */
[----:B------:R-:W-:Y:S05]  /*29a0*/  BRA.U UP1, `(.L_x_47) ;  /* 0x0000000d016c7547 */ /* 0x000fea000b800000 */
[----:B------:R-:W-:Y:S01]  /*29b0*/  UMOV UR4, 0x40 ;  /* 0x0000004000047882 */ /* 0x000fe20000000000 */
[----:B------:R-:W-:Y:S01]  /*29c0*/  NOP ;  /* 0x0000000000007918 */ /* 0x000fe20000000000 */
[----:B------:R-:W-:Y:S01]  /*29d0*/  ULEA UR4, UR37, UR4, 0x18 ;  /* 0x0000000425047291 */ /* 0x000fe2000f8ec0ff */
[----:B------:R-:W-:Y:S02]  /*29e0*/  UMOV UR5, 0x400 ;  /* 0x0000040000057882 */ /* 0x000fe40000000000 */
[----:B------:R-:W-:-:S06]  /*29f0*/  ULEA UR37, UR37, UR5, 0x18 ;  /* 0x0000000525257291 */ /* 0x000fcc000f8ec0ff */
[----:B------:R-:W1:Y:S02]  /*2a00*/  LDS.U8 R0, [UR4+0x1c] ;  /* 0x00001c04ff007984 */ /* 0x000e640008000000 */
[----:B-1----:R-:W-:-:S13]  /*2a10*/  ISETP.NE.AND P0, PT, R0, RZ, PT ;  /* 0x000000ff0000720c */ /* 0x002fda0003f05270 */
[----:B------:R-:W-:Y:S05]  /*2a20*/  @P0 BRA `(.L_x_48) ;  /* 0x0000000000580947 */ /* 0x000fea0003800000 */
[----:B------:R-:W-:-:S13]  /*2a30*/  ELECT P0, URZ, PT ;  /* 0x0000000000ff782f */ /* 0x000fda0003800000 */
[----:B------:R-:W-:Y:S05]  /*2a40*/  @!P0 BRA `(.L_x_49) ;  /* 0x0000000000608947 */ /* 0x000fea0003800000 */
[----:B------:R-:W-:Y:S01]  /*2a50*/  UMOV UR5, 0x10 ;  /* 0x0000001000057882 */ /* 0x000fe20000000000 */
[----:B------:R-:W-:Y:S01]  /*2a60*/  HFMA2 R0, -RZ, RZ, 0, 5.9604644775390625e-08 ;  /* 0x00000001ff007431 */ /* 0x000fe200000001ff */
[----:B------:R-:W-:-:S03]  /*2a70*/  MOV R2, 0xffff ;  /* 0x0000ffff00027802 */ /* 0x000fc60000000f00 */
[----:B------:R-:W-:Y:S04]  /*2a80*/  DEPBAR.LE SB1, 0x36 ;  /* 0x00009d800000791a */ /* 0x000fe80000000000 */
[----:B------:R-:W1:Y:S02]  /*2a90*/  UTCATOMSWS.FIND_AND_SET.ALIGN UP0, UR5, UR5 ;  /* 0x00000005000575e3 */ /* 0x000e640008000800 */
[----:B-1----:R-:W-:Y:S01]  /*2aa0*/  MOV R3, UR5 ;  /* 0x0000000500037c02 */ /* 0x002fe20008000f00 */
[----:B------:R-:W-:Y:S06]  /*2ab0*/  BRA.U UP0, `(.L_x_50) ;  /* 0x0000000100187547 */ /* 0x000fec000b800000 */
.L_x_51:
[----:B------:R-:W-:Y:S05]  /*2ac0*/  NANOSLEEP 0x64 ;  /* 0x000000640000795d */ /* 0x000fea0003800000 */
[----:B------:R-:W-:-:S05]  /*2ad0*/  UMOV UR5, 0x10 ;  /* 0x0000001000057882 */ /* 0x000fca0000000000 */
[----:B------:R-:W-:Y:S04]  /*2ae0*/  DEPBAR.LE SB1, 0x36 ;  /* 0x00009d800000791a */ /* 0x000fe80000000000 */
[----:B------:R-:W1:Y:S02]  /*2af0*/  UTCATOMSWS.FIND_AND_SET.ALIGN UP0, UR5, UR5 ;  /* 0x00000005000575e3 */ /* 0x000e640008000800 */
[----:B-1----:R-:W-:Y:S01]  /*2b00*/  MOV R3, UR5 ;  /* 0x0000000500037c02 */ /* 0x002fe20008000f00 */
[----:B------:R-:W-:Y:S05]  /*2b10*/  BRA.U !UP0, `(.L_x_51) ;  /* 0xfffffffd08e87547 */ /* 0x000fea000b83ffff */
.L_x_50:
[-C--:B------:R-:W-:Y:S02]  /*2b20*/  SHF.L.U32 R2, R2, R3.reuse, RZ ;  /* 0x0000000302027219 */ /* 0x080fe400000006ff */
[----:B------:R-:W-:Y:S01]  /*2b30*/  SHF.L.U32 R0, R0, R3, RZ ;  /* 0x0000000300007219 */ /* 0x000fe200000006ff */
[----:B------:R-:W-:Y:S02]  /*2b40*/  IMAD.SHL.U32 R3, R3, 0x20, RZ ;  /* 0x0000002003037824 */ /* 0x000fe400078e00ff */
[----:B------:R1:W-:Y:S04]  /*2b50*/  ATOMS.OR RZ, [UR4+0x14], R2 ;  /* 0x00001402ffff798c */ /* 0x0003e8000b000004 */
[----:B------:R1:W-:Y:S04]  /*2b60*/  ATOMS.OR RZ, [UR4+0x18], R0 ;  /* 0x00001800ffff798c */ /* 0x0003e8000b000004 */
[----:B------:R1:W-:Y:S01]  /*2b70*/  STS [UR37+0x110], R3 ;  /* 0x00011003ff007988 */ /* 0x0003e20008000825 */
[----:B------:R-:W-:Y:S05]  /*2b80*/  BRA `(.L_x_49) ;  /* 0x0000000000107947 */ /* 0x000fea0003800000 */
.L_x_48:
[----:B------:R-:W-:Y:S02]  /*2b90*/  MOV R0, 0xffffffff ;  /* 0xffffffff00007802 */ /* 0x000fe40000000f00 */
[----:B------:R-:W-:-:S03]  /*2ba0*/  MOV R2, 0x2bd0 ;  /* 0x00002bd000027802 */ /* 0x000fc60000000f00 */
[----:B------:R1:W-:Y:S04]  /*2bb0*/  STS [UR37+0x110], R0 ;  /* 0x00011000ff007988 */ /* 0x0003e80008000825 */
[----:B-1-3-5:R-:W-:Y:S05]  /*2bc0*/  CALL.REL.NOINC `($__internal_1_$__cuda_sm10x_tcgen05_guardrail_trap_phase_invalid_during_alloc) ;  /* 0x0000008800ac7944 */ /* 0x02afea0003c00000 */
.L_x_49:
[----:B------:R-:W-:Y:S05]  /*2bd0*/  WARPSYNC.ALL ;  /* 0x0000000000007948 */ /* 0x000fea0003800000 */
[----:B------:R-:W2:Y:S01]  /*2be0*/  S2UR UR5, SR_CgaCtaId ;  /* 0x00000000000579c3 */ /* 0x000ea20000008800 */
[----:B------:R-:W-:Y:S01]  /*2bf0*/  UMOV UR4, 0x400 ;  /* 0x0000040000047882 */ /* 0x000fe20000000000 */
[----:B------:R-:W-:-:S06]  /*2c00*/  NOP ;  /* 0x0000000000007918 */ /* 0x000fcc0000000000 */
[----:B------:R-:W-:Y:S06]  /*2c10*/  BAR.ARV 0x6, 0xa0 ;  /* 0x0182800000007b1d */ /* 0x000fec0000002000 */
[----:B------:R-:W4:Y:S01]  /*2c20*/  LDCU UR7, c[0x0][0x38c] ;  /* 0x00007180ff0777ac */ /* 0x000f220008000800 */
[----:B------:R-:W-:Y:S01]  /*2c30*/  IMAD.MOV.U32 R11, RZ, RZ, 0x1 ;  /* 0x00000001ff0b7424 */ /* 0x000fe200078e00ff */
[----:B------:R-:W-:Y:S01]  /*2c40*/  CS2R R8, SRZ ;  /* 0x0000000000087805 */ /* 0x000fe2000001ff00 */
[----:B------:R-:W-:Y:S01]  /*2c50*/  IMAD.MOV.U32 R10, RZ, RZ, RZ ;  /* 0x000000ffff0a7224 */ /* 0x000fe200078e00ff */
[----:B------:R-:W3:Y:S01]  /*2c60*/  LDCU UR6, c[0x0][0x38c] ;  /* 0x00007180ff0677ac */ /* 0x000ee20008000800 */
[----:B------:R-:W-:Y:S01]  /*2c70*/  UMOV UR15, URZ ;  /* 0x000000ff000f7c82 */ /* 0x000fe20008000000 */
[----:B------:R-:W-:Y:S01]  /*2c80*/  UMOV UR14, URZ ;  /* 0x000000ff000e7c82 */ /* 0x000fe20008000000 */
[----:B--2---:R-:W-:Y:S01]  /*2c90*/  ULEA UR5, UR5, UR4, 0x18 ;  /* 0x0000000405057291 */ /* 0x004fe2000f8ec0ff */
[----:B------:R-:W-:Y:S01]  /*2ca0*/  UMOV UR24, 0x0 ;  /* 0x0000000000187882 */ /* 0x000fe20000000000 */
[----:B------:R-:W-:-:S02]  /*2cb0*/  UMOV UR25, 0x8400490 ;  /* 0x0840049000197882 */ /* 0x000fc40000000000 */
[----:B------:R-:W-:Y:S02]  /*2cc0*/  UIADD3 UR10, UPT, UPT, UR5, 0x10800, URZ ;  /* 0x00010800050a7890 */ /* 0x000fe4000fffe0ff */
[----:B------:R-:W-:Y:S02]  /*2cd0*/  UIADD3 UR11, UPT, UPT, UR5, 0x1c800, URZ ;  /* 0x0001c800050b7890 */ /* 0x000fe4000fffe0ff */
[----:B----4-:R-:W-:Y:S01]  /*2ce0*/  UIADD3 UR7, UPT, UPT, UR7, 0x3f, URZ ;  /* 0x0000003f07077890 */ /* 0x010fe2000fffe0ff */
[----:B-1----:R-:W1:Y:S01]  /*2cf0*/  LDS R0, [UR5+0x110] ;  /* 0x00011005ff007984 */ /* 0x002e620008000800 */
[----:B------:R-:W-:Y:S02]  /*2d00*/  USHF.R.U32.HI UR10, URZ, 0x4, UR10 ;  /* 0x00000004ff0a7899 */ /* 0x000fe4000801160a */
[----:B------:R-:W-:Y:S02]  /*2d10*/  USHF.R.S32.HI UR4, URZ, 0x1f, UR7 ;  /* 0x0000001fff047899 */ /* 0x000fe40008011407 */
[----:B------:R-:W-:-:S02]  /*2d20*/  USHF.R.U32.HI UR11, URZ, 0x4, UR11 ;  /* 0x00000004ff0b7899 */ /* 0x000fc4000801160b */
[----:B------:R-:W-:Y:S02]  /*2d30*/  ULEA.HI UR4, UR4, UR7, URZ, 0x6 ;  /* 0x0000000704047291 */ /* 0x000fe4000f8f30ff */
[----:B------:R-:W-:Y:S02]  /*2d40*/  ULOP3.LUT UR10, UR10, 0x3fff, URZ, 0xc0, !UPT ;  /* 0x00003fff0a0a7892 */ /* 0x000fe4000f8ec0ff */
[----:B------:R-:W-:Y:S02]  /*2d50*/  USHF.R.S32.HI UR4, URZ, 0x6, UR4 ;  /* 0x00000006ff047899 */ /* 0x000fe40008011404 */
[----:B------:R-:W-:Y:S02]  /*2d60*/  ULOP3.LUT UR11, UR11, 0x3fff, URZ, 0xc0, !UPT ;  /* 0x00003fff0b0b7892 */ /* 0x000fe4000f8ec0ff */
[----:B------:R-:W-:Y:S01]  /*2d70*/  UISETP.LT.AND UP0, UPT, UR4, 0x1, UPT ;  /* 0x000000010400788c */ /* 0x000fe2000bf01270 */
[----:B------:R-:W-:Y:S01]  /*2d80*/  UMOV UR22, 0x0 ;  /* 0x0000000000167882 */ /* 0x000fe20000000000 */
[----:B------:R-:W-:-:S02]  /*2d90*/  UMOV UR23, 0x8400490 ;  /* 0x0840049000177882 */ /* 0x000fc40000000000 */
[----:B------:R-:W-:Y:S02]  /*2da0*/  USEL UR9, UR4, 0x1, !UP0 ;  /* 0x0000000104097887 */ /* 0x000fe4000c000000 */
[----:B------:R-:W-:Y:S02]  /*2db0*/  ULOP3.LUT UR10, UR10, 0x10000, URZ, 0xfc, !UPT ;  /* 0x000100000a0a7892 */ /* 0x000fe4000f8efcff */
[----:B------:R-:W-:Y:S02]  /*2dc0*/  ULOP3.LUT UR11, UR11, 0x10000, URZ, 0xfc, !UPT ;  /* 0x000100000b0b7892 */ /* 0x000fe4000f8efcff */
[----:B------:R-:W-:Y:S02]  /*2dd0*/  UIADD3 UR9, UPT, UPT, -UR9, URZ, URZ ;  /* 0x000000ff09097290 */ /* 0x000fe4000fffe1ff */
[----:B---3--:R-:W-:Y:S01]  /*2de0*/  UISETP.GE.AND UP3, UPT, UR6, 0x1, UPT ;  /* 0x000000010600788c */ /* 0x008fe2000bf66270 */
[----:B------:R-:W-:Y:S01]  /*2df0*/  UMOV UR20, 0x0 ;  /* 0x0000000000147882 */ /* 0x000fe20000000000 */
[----:B------:R-:W-:Y:S01]  /*2e00*/  UMOV UR21, 0x8400490 ;  /* 0x0840049000157882 */ /* 0x000fe20000000000 */
[----:B------:R-:W-:Y:S01]  /*2e10*/  UMOV UR18, 0x0 ;  /* 0x0000000000127882 */ /* 0x000fe20000000000 */
[----:B------:R-:W-:Y:S01]  /*2e20*/  UMOV UR19, 0x8400490 ;  /* 0x0840049000137882 */ /* 0x000fe20000000000 */
[----:B-1----:R-:W-:-:S15]  /*2e30*/  R2UR UR16, R0 ;  /* 0x00000000001072ca */ /* 0x002fde00000e0000 */
.L_x_58:
[----:B------:R-:W-:Y:S02]  /*2e40*/  LEA R0, R10, UR5, 0x3 ;  /* 0x000000050a007c11 */ /* 0x000fe4000f8e18ff */
[----:B------:R-:W-:Y:S02]  /*2e50*/  SHF.L.U32 R5, R9, 0x1f, RZ ;  /* 0x0000001f09057819 */ /* 0x000fe400000006ff */
[----:B------:R-:W-:Y:S01]  /*2e60*/  PLOP3.LUT P0, PT, PT, PT, UP3, 0x80, 0x8 ;  /* 0x000000000008781c */ /* 0x000fe20003f0f038 */
[----:B------:R-:W-:Y:S01]  /*2e70*/  VIADD R3, R0, 0x90 ;  /* 0x0000009000037836 */ /* 0x000fe20000000000 */
[----:B-1----:R-:W1:Y:S02]  /*2e80*/  SYNCS.PHASECHK.TRANS64.TRYWAIT P1, [R0+URZ+0x80], R5 ;  /* 0x00008005000075a7 */ /* 0x002e6400080211ff */
[----:B-1-3--:R-:W-:Y:S09]  /*2e90*/  @!P1 BRA `(.L_x_52) ;  /* 0x0000008000289947 */ /* 0x00aff20003800000 */
.L_x_141:
[----:B------:R-:W-:Y:S01]  /*2ea0*/  LEA R4, R10, UR5, 0x4 ;  /* 0x000000050a047c11 */ /* 0x000fe2000f8e20ff */
[----:B------:R-:W-:Y:S01]  /*2eb0*/  @UP3 ULEA UR6, UR14, UR5, 0x3 ;  /* 0x000000050e063291 */ /* 0x000fe2000f8e18ff */
[----:B------:R-:W-:Y:S01]  /*2ec0*/  PLOP3.LUT P2, PT, PT, PT, PT, 0x80, 0x8 ;  /* 0x000000000008781c */ /* 0x000fe20003f4f070 */
[----:B------:R-:W-:Y:S01]  /*2ed0*/  ULEA UR7, UR15, UR5, 0x3 ;  /* 0x000000050f077291 */ /* 0x000fe2000f8e18ff */
[----:B------:R-:W-:Y:S01]  /*2ee0*/  PRMT R3, RZ, 0x654, R3 ;  /* 0x00000654ff037816 */ /* 0x000fe20000000003 */
[----:B------:R-:W-:Y:S01]  /*2ef0*/  ULEA UR8, UR15, UR16, 0x8 ;  /* 0x000000100f087291 */ /* 0x000fe2000f8e40ff */
[----:B-1----:R-:W1:Y:S01]  /*2f00*/  LDS.128 R4, [R4+0xf0] ;  /* 0x0000f00004047984 */ /* 0x002e620000000c00 */
[----:B------:R-:W-:Y:S02]  /*2f10*/  @P0 SHF.L.U32 R2, R8, 0x1f, RZ ;  /* 0x0000001f08020819 */ /* 0x000fe400000006ff */
[----:B------:R-:W-:Y:S01]  /*2f20*/  SHF.L.U32 R0, R11, 0x1f, RZ ;  /* 0x0000001f0b007819 */ /* 0x000fe200000006ff */
[----:B------:R-:W-:Y:S01]  /*2f30*/  @!PT LDS RZ, [RZ] ;  /* 0x00000000fffff984 */ /* 0x000fe20000000800 */
[----:B------:R-:W-:Y:S01]  /*2f40*/  @!PT LDS RZ, [RZ] ;  /* 0x00000000fffff984 */ /* 0x000fe20000000800 */
[----:B------:R-:W-:Y:S01]  /*2f50*/  @!PT LDS RZ, [RZ] ;  /* 0x00000000fffff984 */ /* 0x000fe20000000800 */
[----:B------:R-:W-:Y:S01]  /*2f60*/  @!PT LDS RZ, [RZ] ;  /* 0x00000000fffff984 */ /* 0x000fe20000000800 */
[----:B------:R2:W-:Y:S06]  /*2f70*/  MEMBAR.ALL.CTA ;  /* 0x0000000000007992 */ /* 0x0005ec0000008000 */
[----:B--2---:R-:W2:Y:S02]  /*2f80*/  FENCE.VIEW.ASYNC.S ;  /* 0x00000000000073c6 */ /* 0x004ea40000000000 */
[----:B--2---:R2:W-:Y:S01]  /*2f90*/  SYNCS.ARRIVE.TRANS64.RED.A1T0 RZ, [R3+URZ], RZ ;  /* 0x000000ff03ff79a7 */ /* 0x0045e200081004ff */
[----:B------:R2:W3:Y:S01]  /*2fa0*/  @P0 SYNCS.PHASECHK.TRANS64.TRYWAIT P2, [UR6], R2 ;  /* 0x00000002ff0005a7 */ /* 0x0004e20008041106 */
[----:B-1----:R-:W-:Y:S01]  /*2fb0*/  LOP3.LUT P1, RZ, R6, 0x1, RZ, 0xc0, !PT ;  /* 0x0000000106ff7812 */ /* 0x002fe2000782c0ff */
[----:B------:R-:W1:Y:S02]  /*2fc0*/  SYNCS.PHASECHK.TRANS64.TRYWAIT P0, [UR7+0xb0], R0 ;  /* 0x0000b000ff0075a7 */ /* 0x000e640008001107 */
[----:B-123--:R-:W-:Y:S10]  /*2fd0*/  @!P0 BRA `(.L_x_53) ;  /* 0x0000007c00ec8947 */ /* 0x00eff40003800000 */
.L_x_143:
[----:B------:R-:W-:Y:S01]  /*2fe0*/  IADD3 R10, PT, PT, R10, 0x1, RZ ;  /* 0x000000010a0a7810 */ /* 0x000fe20007ffe0ff */
[----:B------:R-:W-:Y:S06]  /*2ff0*/  BRA.U !UP3, `(.L_x_54) ;  /* 0x000000010bc07547 */ /* 0x000fec000b800000 */
[----:B------:R-:W-:Y:S01]  /*3000*/  UPLOP3.LUT UP4, UPT, UPT, UPT, UPT, 0x40, 0x4 ;  /* 0x000000000004789c */ /* 0x000fe20003f8e870 */
[----:B------:R-:W-:Y:S01]  /*3010*/  UMOV UR13, UR9 ;  /* 0x00000009000d7c82 */ /* 0x000fe20008000000 */
[----:B------:R-:W-:Y:S01]  /*3020*/  UMOV UR12, UR4 ;  /* 0x00000004000c7c82 */ /* 0x000fe20008000000 */
[----:B------:R-:W-:-:S08]  /*3030*/  UMOV UR17, UR14 ;  /* 0x0000000e00117c82 */ /* 0x000fd00008000000 */
.L_x_57:
[----:B------:R-:W-:Y:S02]  /*3040*/  UIADD3 UR13, UPT, UPT, UR13, 0x1, URZ ;  /* 0x000000010d0d7890 */ /* 0x000fe4000fffe0ff */
[----:B--2---:R-:W-:Y:S02]  /*3050*/  ULEA UR6, UR17, UR5, 0x3 ;  /* 0x0000000511067291 */ /* 0x004fe4000f8e18ff */
[----:B------:R-:W-:Y:S01]  /*3060*/  UISETP.NE.AND UP0, UPT, UR13, URZ, UPT ;  /* 0x000000ff0d00728c */ /* 0x000fe2000bf05270 */
[----:B---3--:R-:W-:Y:S10]  /*3070*/  @P2 BRA `(.L_x_55) ;  /* 0x00000000000c2947 */ /* 0x008ff40003800000 */
[----:B-1----:R-:W-:Y:S04]  /*3080*/  SHF.L.U32 R3, R8, 0x1f, RZ ;  /* 0x0000001f08037819 */ /* 0x002fe800000006ff */
[----:B------:R-:W1:Y:S02]  /*3090*/  SYNCS.PHASECHK.TRANS64.TRYWAIT P0, [UR6], R3 ;  /* 0x00000003ff0075a7 */ /* 0x000e640008001106 */
[----:B-1----:R-:W-:Y:S05]  /*30a0*/  @!P0 BRA `(.L_x_56) ;  /* 0x0000007c00d08947 */ /* 0x002fea0003800000 */
.L_x_55:
[----:B------:R-:W-:Y:S01]  /*30b0*/  UISETP.NE.AND UP1, UPT, UR12, 0x1, UPT ;  /* 0x000000010c00788c */ /* 0x000fe2000bf25270 */
[----:B------:R-:W-:Y:S01]  /*30c0*/  PLOP3.LUT P2, PT, PT, PT, PT, 0x80, 0x8 ;  /* 0x000000000008781c */ /* 0x000fe20003f4f070 */
[----:B------:R-:W-:Y:S02]  /*30d0*/  UIADD3 UR14, UPT, UPT, UR17, 0x1, URZ ;  /* 0x00000001110e7890 */ /* 0x000fe4000fffe0ff */
[----:B------:R-:W-:Y:S02]  /*30e0*/  ULEA UR28, UR17, UR11, 0xb ;  /* 0x0000000b111c7291 */ /* 0x000fe4000f8e58ff */
[----:B------:R-:W-:Y:S01]  /*30f0*/  UISETP.NE.AND UP2, UPT, UR14, 0x3, UPT ;  /* 0x000000030e00788c */ /* 0x000fe2000bf45270 */
[----:B------:R-:W-:Y:S01]  /*3100*/  PLOP3.LUT P0, PT, PT, PT, UP1, 0x80, 0x8 ;  /* 0x000000000008781c */ /* 0x000fe20003f0f018 */
[----:B------:R-:W-:Y:S02]  /*3110*/  UIADD3 UR40, UPT, UPT, UR28, 0x2, URZ ;  /* 0x000000021c287890 */ /* 0x000fe4000fffe0ff */
[----:B------:R-:W-:Y:S02]  /*3120*/  USEL UR27, URZ, 0x1, UP2 ;  /* 0x00000001ff1b7887 */ /* 0x000fe40009000000 */
[----:B------:R-:W-:Y:S02]  /*3130*/  USEL UR14, UR14, URZ, UP2 ;  /* 0x000000ff0e0e7287 */ /* 0x000fe40009000000 */
[----:B------:R-:W-:Y:S02]  /*3140*/  UIADD3 UR36, UPT, UPT, UR28, 0x4, URZ ;  /* 0x000000041c247890 */ /* 0x000fe4000fffe0ff */
[----:B------:R-:W-:Y:S01]  /*3150*/  @UP1 ULEA UR26, UR14, UR5, 0x3 ;  /* 0x000000050e1a1291 */ /* 0x000fe2000f8e18ff */
[----:B------:R-:W-:Y:S01]  /*3160*/  LOP3.LUT R8, R8, UR27, RZ, 0x3c, !PT ;  /* 0x0000001b08087c12 */ /* 0x000fe2000f8e3cff */
[----:B------:R-:W-:Y:S02]  /*3170*/  UIADD3 UR32, UPT, UPT, UR28, 0x6, URZ ;  /* 0x000000061c207890 */ /* 0x000fe4000fffe0ff */
[----:B------:R-:W-:Y:S01]  /*3180*/  UIADD3 UR6, UPT, UPT, UR6, 0x18, URZ ;  /* 0x0000001806067890 */ /* 0x000fe2000fffe0ff */
[----:B-1----:R-:W-:Y:S01]  /*3190*/  @P0 SHF.L.U32 R0, R8, 0x1f, RZ ;  /* 0x0000001f08000819 */ /* 0x002fe200000006ff */
[----:B------:R-:W-:Y:S01]  /*31a0*/  UIADD3 UR12, UPT, UPT, UR12, -0x1, URZ ;  /* 0xffffffff0c0c7890 */ /* 0x000fe2000fffe0ff */
[----:B------:R-:W-:Y:S02]  /*31b0*/  UMOV UR29, 0x40004040 ;  /* 0x40004040001d7882 */ /* 0x000fe40000000000 */
[----:B------:R2:W3:Y:S01]  /*31c0*/  @P0 SYNCS.PHASECHK.TRANS64.TRYWAIT P2, [UR26], R0 ;  /* 0x00000000ff0005a7 */ /* 0x0004e2000804111a */
[----:B------:R-:W-:Y:S01]  /*31d0*/  ULEA UR26, UR17, UR10, 0xa ;  /* 0x0000000a111a7291 */ /* 0x000fe2000f8e50ff */
[----:B------:R-:W-:Y:S01]  /*31e0*/  UMOV UR27, 0x40004040 ;  /* 0x40004040001b7882 */ /* 0x000fe20000000000 */
[----:B------:R-:W-:Y:S02]  /*31f0*/  UMOV UR41, 0x40004040 ;  /* 0x4000404000297882 */ /* 0x000fe40000000000 */
[----:B------:R-:W-:Y:S02]  /*3200*/  UIADD3 UR38, UPT, UPT, UR26, 0x2, URZ ;  /* 0x000000021a267890 */ /* 0x000fe4000fffe0ff */
[----:B------:R-:W-:Y:S02]  /*3210*/  UIADD3 UR34, UPT, UPT, UR26, 0x4, URZ ;  /* 0x000000041a227890 */ /* 0x000fe4000fffe0ff */
[----:B------:R-:W-:Y:S01]  /*3220*/  UIADD3 UR30, UPT, UPT, UR26, 0x6, URZ ;  /* 0x000000061a1e7890 */ /* 0x000fe2000fffe0ff */
[----:B------:R2:W-:Y:S01]  /*3230*/  UTCHMMA gdesc[UR26], gdesc[UR28], tmem[UR8], tmem[UR24], idesc[UR25], UP4 ;  /* 0x00ff181c1a0075ea */ /* 0x0005e2000a000008 */
[----:B------:R-:W-:Y:S01]  /*3240*/  UPLOP3.LUT UP4, UPT, UPT, UPT, UPT, 0x80, 0x8 ;  /* 0x000000000008789c */ /* 0x000fe20003f8f070 */
[----:B------:R-:W-:Y:S01]  /*3250*/  UMOV UR39, 0x40004040 ;  /* 0x4000404000277882 */ /* 0x000fe20000000000 */
[----:B------:R-:W-:Y:S01]  /*3260*/  UMOV UR37, 0x40004040 ;  /* 0x4000404000257882 */ /* 0x000fe20000000000 */
[----:B------:R2:W-:Y:S01]  /*3270*/  UTCHMMA gdesc[UR38], gdesc[UR40], tmem[UR8], tmem[UR22], idesc[UR23], UPT ;  /* 0x00ff1628260075ea */ /* 0x0005e2000b800008 */
[----:B------:R-:W-:Y:S01]  /*3280*/  UMOV UR35, 0x40004040 ;  /* 0x4000404000237882 */ /* 0x000fe20000000000 */
[----:B------:R-:W-:Y:S01]  /*3290*/  UMOV UR33, 0x40004040 ;  /* 0x4000404000217882 */ /* 0x000fe20000000000 */
[----:B------:R-:W-:Y:S01]  /*32a0*/  UMOV UR31, 0x40004040 ;  /* 0x40004040001f7882 */ /* 0x000fe20000000000 */
[----:B------:R2:W-:Y:S01]  /*32b0*/  UTCHMMA gdesc[UR34], gdesc[UR36], tmem[UR8], tmem[UR20], idesc[UR21], UPT ;  /* 0x00ff1424220075ea */ /* 0x0005e2000b800008 */
[----:B------:R2:W-:Y:S01]  /*32c0*/  UTCHMMA gdesc[UR30], gdesc[UR32], tmem[UR8], tmem[UR18], idesc[UR19], UPT ;  /* 0x00ff12201e0075ea */ /* 0x0005e2000b800008 */
[----:B------:R2:W-:Y:S01]  /*32d0*/  UTCBAR [UR6], URZ ;  /* 0x000000ff060073e9 */ /* 0x0005e200080000ff */
[----:B------:R-:W-:Y:S01]  /*32e0*/  UMOV UR17, UR14 ;  /* 0x0000000e00117c82 */ /* 0x000fe20008000000 */
[----:B------:R-:W-:Y:S05]  /*32f0*/  BRA.U UP0, `(.L_x_57) ;  /* 0xfffffffd00507547 */ /* 0x000fea000b83ffff */
.L_x_54:
[----:B------:R-:W-:Y:S01]  /*3300*/  UIADD3 UR15, UPT, UPT, UR15, 0x1, URZ ;  /* 0x000000010f0f7890 */ /* 0x000fe2000fffe0ff */
[C---:B------:R-:W-:Y:S01]  /*3310*/  ISETP.NE.AND P0, PT, R10.reuse, 0x2, PT ;  /* 0x000000020a00780c */ /* 0x040fe20003f05270 */
[----:B------:R-:W-:Y:S02]  /*3320*/  UIADD3 UR7, UPT, UPT, UR7, 0xa0, URZ ;  /* 0x000000a007077890 */ /* 0x000fe4000fffe0ff */
[----:B------:R-:W-:Y:S01]  /*3330*/  UISETP.NE.AND UP0, UPT, UR15, 0x2, UPT ;  /* 0x000000020f00788c */ /* 0x000fe2000bf05270 */
[----:B-12---:R-:W-:Y:S02]  /*3340*/  SEL R0, RZ, 0x1, P0 ;  /* 0x00000001ff007807 */ /* 0x006fe40000000000 */
[----:B------:R-:W-:Y:S01]  /*3350*/  SEL R10, R10, RZ, P0 ;  /* 0x000000ff0a0a7207 */ /* 0x000fe20000000000 */
[----:B------:R-:W-:Y:S01]  /*3360*/  USEL UR6, URZ, 0x1, UP0 ;  /* 0x00000001ff067887 */ /* 0x000fe20008000000 */
[----:B------:R-:W-:Y:S01]  /*3370*/  LOP3.LUT R9, R9, R0, RZ, 0x3c, !PT ;  /* 0x0000000009097212 */ /* 0x000fe200078e3cff */
[----:B------:R-:W-:Y:S01]  /*3380*/  USEL UR15, UR15, URZ, UP0 ;  /* 0x000000ff0f0f7287 */ /* 0x000fe20008000000 */
[----:B------:R1:W-:Y:S03]  /*3390*/  UTCBAR [UR7], URZ ;  /* 0x000000ff070073e9 */ /* 0x0003e600080000ff */
[----:B------:R-:W-:Y:S01]  /*33a0*/  LOP3.LUT R11, R11, UR6, RZ, 0x3c, !PT ;  /* 0x000000060b0b7c12 */ /* 0x000fe2000f8e3cff */
[----:B------:R-:W-:Y:S07]  /*33b0*/  @P1 BRA `(.L_x_58) ;  /* 0xfffffff800a01947 */ /* 0x000fee000383ffff */
[----:B------:R-:W2:Y:S01]  /*33c0*/  S2UR UR4, SR_CgaCtaId ;  /* 0x00000000000479c3 */ /* 0x000ea20000008800 */
[----:B------:R-:W-:Y:S01]  /*33d0*/  ELECT P0, URZ, PT ;  /* 0x0000000000ff782f */ /* 0x000fe20003800000 */
[----:B------:R-:W-:Y:S01]  /*33e0*/  IMAD.MOV.U32 R0, RZ, RZ, 0x1 ;  /* 0x00000001ff007424 */ /* 0x000fe200078e00ff */
[----:B------:R-:W-:Y:S01]  /*33f0*/  UIADD3 UR5, UPT, UPT, UR5, 0xb0, URZ ;  /* 0x000000b005057890 */ /* 0x000fe2000fffe0ff */
[----:B------:R-:W-:Y:S01]  /*3400*/  SHF.L.U32 R3, R11, 0x1f, RZ ;  /* 0x0000001f0b037819 */ /* 0x000fe200000006ff */
[----:B------:R-:W-:-:S03]  /*3410*/  UMOV UR6, 0x40 ;  /* 0x0000004000067882 */ /* 0x000fc60000000000 */
[----:B------:R-:W-:Y:S01]  /*3420*/  UVIRTCOUNT.DEALLOC.SMPOOL 0x80 ;  /* 0x000000800000784c */ /* 0x000fe20000000000 */
[----:B--2---:R-:W-:Y:S02]  /*3430*/  ULEA UR4, UR4, UR6, 0x18 ;  /* 0x0000000604047291 */ /* 0x004fe4000f8ec0ff */
[----:B------:R-:W-:-:S07]  /*3440*/  ULEA UR6, UR15, UR5, 0x3 ;  /* 0x000000050f067291 */ /* 0x000fce000f8e18ff */
[----:B------:R2:W-:Y:S02]  /*3450*/  @P0 STS.U8 [UR4+0x1c], R0 ;  /* 0x00001c00ff000988 */ /* 0x0005e40008000004 */
[----:B------:R-:W4:Y:S02]  /*3460*/  SYNCS.PHASECHK.TRANS64.TRYWAIT P0, [UR6], R3 ;  /* 0x00000003ff0075a7 */ /* 0x000f240008001106 */
[----:B--2-4-:R-:W-:Y:S05]  /*3470*/  @!P0 BRA `(.L_x_59) ;  /* 0x0000007800f48947 */ /* 0x014fea0003800000 */
.L_x_146:
[----:B-1----:R-:W-:-:S04]  /*3480*/  UIADD3 UR7, UPT, UPT, UR15, 0x1, URZ ;  /* 0x000000010f077890 */ /* 0x002fc8000fffe0ff */
[----:B------:R-:W-:-:S04]  /*3490*/  UISETP.NE.AND UP0, UPT, UR7, 0x2, UPT ;  /* 0x000000020700788c */ /* 0x000fc8000bf05270 */
[----:B------:R-:W-:Y:S02]  /*34a0*/  USEL UR6, URZ, 0x1, UP0 ;  /* 0x00000001ff067887 */ /* 0x000fe40008000000 */
[----:B------:R-:W-:-:S04]  /*34b0*/  USEL UR7, UR7, URZ, UP0 ;  /* 0x000000ff07077287 */ /* 0x000fc80008000000 */
[----:B------:R-:W-:Y:S01]  /*34c0*/  ULEA UR7, UR7, UR5, 0x3 ;  /* 0x0000000507077291 */ /* 0x000fe2000f8e18ff */
[----:B--2---:R-:W-:-:S04]  /*34d0*/  LOP3.LUT R3, R11, UR6, RZ, 0x3c, !PT ;  /* 0x000000060b037c12 */ /* 0x004fc8000f8e3cff */
[----:B------:R-:W-:-:S04]  /*34e0*/  SHF.L.U32 R3, R3, 0x1f, RZ ;  /* 0x0000001f03037819 */ /* 0x000fc800000006ff */
[----:B------:R-:W1:Y:S02]  /*34f0*/  SYNCS.PHASECHK.TRANS64.TRYWAIT P0, [UR7], R3 ;  /* 0x00000003ff0075a7 */ /* 0x000e640008001107 */
[----:B-1----:R-:W-:Y:S05]  /*3500*/  @!P0 BRA `(.L_x_60) ;  /* 0x0000007800e88947 */ /* 0x002fea0003800000 */
.L_x_148:
[----:B------:R-:W-:Y:S01]  /*3510*/  NOP ;  /* 0x0000000000007918 */ /* 0x000fe20000000000 */
[----:B-1----:R-:W1:Y:S01]  /*3520*/  LDS R0, [UR4+0x14] ;  /* 0x00001404ff007984 */ /* 0x002e620008000800 */
[----:B------:R-:W-:Y:S01]  /*3530*/  ULOP3.LUT UR6, UR16, 0xffff, URZ, 0xc0, !UPT ;  /* 0x0000ffff10067892 */ /* 0x000fe2000f8ec0ff */
[----:B------:R-:W-:Y:S01]  /*3540*/  UMOV UR8, 0xffff ;  /* 0x0000ffff00087882 */ /* 0x000fe20000000000 */
[----:B------:R-:W-:Y:S02]  /*3550*/  UMOV UR5, 0x1 ;  /* 0x0000000100057882 */ /* 0x000fe40000000000 */
[----:B------:R-:W-:-:S04]  /*3560*/  USHF.R.U32.HI UR6, URZ, 0x5, UR6 ;  /* 0x00000005ff067899 */ /* 0x000fc80008011606 */
[----:B------:R-:W-:Y:S02]  /*3570*/  USHF.L.U32 UR8, UR8, UR6, URZ ;  /* 0x0000000608087299 */ /* 0x000fe400080006ff */
[----:B------:R-:W-:-:S04]  /*3580*/  USHF.L.U32 UR5, UR5, UR6, URZ ;  /* 0x0000000605057299 */ /* 0x000fc800080006ff */
[----:B-1----:R-:W-:-:S04]  /*3590*/  LOP3.LUT R0, R0, UR8, RZ, 0xc0, !PT ;  /* 0x0000000800007c12 */ /* 0x002fc8000f8ec0ff */
[----:B------:R-:W-:-:S13]  /*35a0*/  ISETP.NE.AND P0, PT, R0, UR8, PT ;  /* 0x0000000800007c0c */ /* 0x000fda000bf05270 */
[----:B------:R-:W-:Y:S05]  /*35b0*/  @P0 BRA `(.L_x_61) ;  /* 0x0000000000580947 */ /* 0x000fea0003800000 */
[----:B------:R-:W1:Y:S02]  /*35c0*/  LDS R0, [UR4+0x18] ;  /* 0x00001804ff007984 */ /* 0x000e640008000800 */
[----:B-1----:R-:W-:-:S04]  /*35d0*/  LOP3.LUT R0, R0, UR5, RZ, 0xc0, !PT ;  /* 0x0000000500007c12 */ /* 0x002fc8000f8ec0ff */
[----:B------:R-:W-:-:S13]  /*35e0*/  ISETP.NE.AND P0, PT, R0, UR5, PT ;  /* 0x0000000500007c0c */ /* 0x000fda000bf05270 */
[----:B------:R-:W-:Y:S05]  /*35f0*/  @P0 BRA `(.L_x_62) ;  /* 0x00000000003c0947 */ /* 0x000fea0003800000 */
[----:B------:R-:W1:Y:S01]  /*3600*/  S2R R2, SR_LANEID ;  /* 0x0000000000027919 */ /* 0x000e620000000000 */
[----:B------:R-:W-:Y:S01]  /*3610*/  ULOP3.LUT UR8, URZ, UR8, URZ, 0x33, !UPT ;  /* 0x00000008ff087292 */ /* 0x000fe2000f8e33ff */
[----:B------:R-:W-:Y:S01]  /*3620*/  LOP3.LUT R4, RZ, UR5, RZ, 0x33, !PT ;  /* 0x00000005ff047c12 */ /* 0x000fe2000f8e33ff */
[----:B------:R-:W-:Y:S02]  /*3630*/  VOTEU.ANY UR7, UPT, PT ;  /* 0x0000000000077886 */ /* 0x000fe400038e0100 */
[----:B------:R-:W-:Y:S01]  /*3640*/  UFLO.U32 UR7, UR7 ;  /* 0x00000007000772bd */ /* 0x000fe200080e0000 */
[----:B------:R-:W2:Y:S01]  /*3650*/  REDUX UR5, R4 ;  /* 0x00000000040573c4 */ /* 0x000ea20000000000 */
[----:B------:R-:W-:-:S06]  /*3660*/  IMAD.U32 R0, RZ, RZ, UR8 ;  /* 0x00000008ff007e24 */ /* 0x000fcc000f8e00ff */
[----:B------:R4:W-:Y:S01]  /*3670*/  UTCATOMSWS.AND URZ, UR8 ;  /* 0x0000000800ff79e3 */ /* 0x0009e20008000000 */
[----:B------:R-:W3:Y:S01]  /*3680*/  REDUX UR6, R0 ;  /* 0x00000000000673c4 */ /* 0x000ee20000000000 */
[----:B-1----:R-:W-:Y:S01]  /*3690*/  ISETP.EQ.U32.AND P0, PT, R2, UR7, PT ;  /* 0x0000000702007c0c */ /* 0x002fe2000bf02070 */
[----:B--2---:R-:W-:Y:S01]  /*36a0*/  IMAD.U32 R2, RZ, RZ, UR5 ;  /* 0x00000005ff027e24 */ /* 0x004fe2000f8e00ff */
[----:B---3--:R-:W-:-:S11]  /*36b0*/  MOV R3, UR6 ;  /* 0x0000000600037c02 */ /* 0x008fd60008000f00 */
[----:B------:R4:W-:Y:S04]  /*36c0*/  @P0 ATOMS.AND RZ, [UR4+0x14], R3 ;  /* 0x00001403ffff098c */ /* 0x0009e8000a800004 */
[----:B------:R4:W-:Y:S01]  /*36d0*/  @P0 ATOMS.AND RZ, [UR4+0x18], R2 ;  /* 0x00001802ffff098c */ /* 0x0009e2000a800004 */
[----:B------:R-:W-:Y:S05]  /*36e0*/  BRA `(.L_x_63) ;  /* 0x0000000000147947 */ /* 0x000fea0003800000 */
.L_x_62:
[----:B------:R-:W-:Y:S02]  /*36f0*/  MOV R2, 0x3710 ;  /* 0x0000371000027802 */ /* 0x000fe40000000f00 */
[----:B---3-5:R-:W-:Y:S05]  /*3700*/  CALL.REL.NOINC `($__internal_0_$__cuda_sm10x_tcgen05_guardrail_trap_col_being_dealloced_not_returned_by_alloc) ;  /* 0x0000007c00d07944 */ /* 0x028fea0003c00000 */
[----:B------:R-:W-:Y:S05]  /*3710*/  BRA `(.L_x_63) ;  /* 0x0000000000087947 */ /* 0x000fea0003800000 */
.L_x_61:
[----:B------:R-:W-:Y:S02]  /*3720*/  MOV R2, 0x3740 ;  /* 0x0000374000027802 */ /* 0x000fe40000000f00 */
[----:B---3-5:R-:W-:Y:S05]  /*3730*/  CALL.REL.NOINC `($__internal_2_$__cuda_sm10x_tcgen05_guardrail_trap_unallocated_columns_being_dealloced) ;  /* 0x0000007c00dc7944 */ /* 0x028fea0003c00000 */
.L_x_63:
[----:B------:R-:W-:Y:S01]  /*3740*/  NOP ;  /* 0x0000000000007918 */ /* 0x000fe20000000000 */
[----:B----4-:R-:W-:Y:S05]  /*3750*/  EXIT ;  /* 0x000000000000794d */ /* 0x010fea0003800000 */
.L_x_47:
[----:B------:R-:W-:-:S09]  /*3760*/  UISETP.NE.OR UP2, UPT, UR8, 0x3, !UP2 ;  /* 0x000000030800788c */ /* 0x000fd2000d745670 */
[----:B------:R-:W-:Y:S05]  /*3770*/  BRA.U UP2, `(.L_x_64) ;  /* 0x0000001102147547 */ /* 0x000fea000b800000 */
[----:B------:R-:W1:Y:S01]  /*3780*/  LDC R0, c[0x0][0xb30] ;  /* 0x0002cc00ff007b82 */ /* 0x000e620000000800 */
[----:B------:R-:W2:Y:S01]  /*3790*/  LDCU.64 UR8, c[0x0][0x888] ;  /* 0x00011100ff0877ac */ /* 0x000ea20008000a00 */
[----:B------:R-:W-:Y:S02]  /*37a0*/  HFMA2 R29, -RZ, RZ, 0, 0 ;  /* 0x00000000ff1d7431 */ /* 0x000fe400000001ff */
[----:B------:R-:W-:Y:S01]  /*37b0*/  IMAD.MOV.U32 R31, RZ, RZ, 0x1 ;  /* 0x00000001ff1f7424 */ /* 0x000fe200078e00ff */
[----:B------:R-:W-:Y:S01]  /*37c0*/  MOV R23, 0x4000 ;  /* 0x0000400000177802 */ /* 0x000fe20000000f00 */
[----:B------:R-:W4:Y:S01]  /*37d0*/  LDCU.64 UR4, c[0x0][0x890] ;  /* 0x00011200ff0477ac */ /* 0x000f220008000a00 */
[----:B------:R-:W-:Y:S01]  /*37e0*/  IMAD.MOV.U32 R30, RZ, RZ, RZ ;  /* 0x000000ffff1e7224 */ /* 0x000fe200078e00ff */
[----:B------:R-:W3:Y:S01]  /*37f0*/  LDC R19, c[0x0][0x370] ;  /* 0x0000dc00ff137b82 */ /* 0x000ee20000000800 */
[----:B------:R-:W-:Y:S01]  /*3800*/  UMOV UR7, 0x400 ;  /* 0x0000040000077882 */ /* 0x000fe20000000000 */
[----:B------:R-:W-:-:S02]  /*3810*/  UPLOP3.LUT UP1, UPT, UPT, UPT, UPT, 0x40, 0x4 ;  /* 0x000000000004789c */ /* 0x000fc40003f2e870 */
[----:B------:R-:W-:-:S04]  /*3820*/  ULEA UR7, UR37, UR7, 0x18 ;  /* 0x0000000725077291 */ /* 0x000fc8000f8ec0ff */
[----:B------:R-:W3:Y:S01]  /*3830*/  LDC R2, c[0x0][0xb0c] ;  /* 0x0002c300ff027b82 */ /* 0x000ee20000000800 */
[----:B------:R-:W-:Y:S02]  /*3840*/  UIADD3 UR13, UPT, UPT, UR7, 0x48, URZ ;  /* 0x00000048070d7890 */ /* 0x000fe4000fffe0ff */
[----:B--2---:R-:W-:Y:S02]  /*3850*/  UISETP.NE.U32.AND UP2, UPT, UR8, URZ, UPT ;  /* 0x000000ff0800728c */ /* 0x004fe4000bf45070 */
[----:B------:R-:W-:Y:S02]  /*3860*/  UIADD3 UR33, UPT, UPT, UR7, 0x30, URZ ;  /* 0x0000003007217890 */ /* 0x000fe4000fffe0ff */
[----:B----4-:R-:W-:Y:S01]  /*3870*/  UISETP.NE.U32.AND UP3, UPT, UR4, URZ, UPT ;  /* 0x000000ff0400728c */ /* 0x010fe2000bf65070 */
[----:B------:R-:W2:Y:S01]  /*3880*/  LDC R18, c[0x0][0xb20] ;  /* 0x0002c800ff127b82 */ /* 0x000ea20000000800 */
[----:B-1----:R-:W-:Y:S01]  /*3890*/  ISETP.NE.AND P1, PT, R0, 0x1, PT ;  /* 0x000000010000780c */ /* 0x002fe20003f25270 */
[----:B------:R-:W-:-:S02]  /*38a0*/  UISETP.NE.AND.EX UP2, UPT, UR9, URZ, UPT, UP2 ;  /* 0x000000ff0900728c */ /* 0x000fc4000bf45320 */
[----:B------:R-:W-:Y:S02]  /*38b0*/  UIADD3 UR25, UPT, UPT, UR7, 0x38, URZ ;  /* 0x0000003807197890 */ /* 0x000fe4000fffe0ff */
[----:B------:R-:W-:Y:S02]  /*38c0*/  UIADD3 UR17, UPT, UPT, UR7, 0x40, URZ ;  /* 0x0000004007117890 */ /* 0x000fe4000fffe0ff */
[----:B------:R-:W1:Y:S01]  /*38d0*/  LDC.64 R32, c[0x0][0x348] ;  /* 0x0000d200ff207b82 */ /* 0x000e620000000a00 */
[----:B------:R-:W-:Y:S02]  /*38e0*/  UPRMT UR13, UR37, 0x654, UR13 ;  /* 0x00000654250d7896 */ /* 0x000fe4000800000d */
[----:B------:R-:W-:-:S05]  /*38f0*/  UISETP.NE.AND.EX UP3, UPT, UR5, URZ, UPT, UP3 ;  /* 0x000000ff0500728c */ /* 0x000fca000bf65330 */
[----:B------:R-:W4:Y:S08]  /*3900*/  LDC.64 R16, c[0x0][0xb10] ;  /* 0x0002c400ff107b82 */ /* 0x000f300000000a00 */
[----:B------:R-:W1:Y:S08]  /*3910*/  LDC.64 R6, c[0x0][0xb18] ;  /* 0x0002c600ff067b82 */ /* 0x000e700000000a00 */
[----:B------:R-:W1:Y:S08]  /*3920*/  LDC.64 R4, c[0x0][0xb28] ;  /* 0x0002ca00ff047b82 */ /* 0x000e700000000a00 */
[----:B--23--:R-:W1:Y:S02]  /*3930*/  LDC R22, c[0x0][0x374] ;  /* 0x0000dd00ff167b82 */ /* 0x00ce640000000800 */
.L_x_75:
[C---:B------:R-:W-:Y:S02]  /*3940*/  LEA R0, R30.reuse, UR7, 0x3 ;  /* 0x000000071e007c11 */ /* 0x040fe4000f8e18ff */
[----:B------:R-:W-:Y:S02]  /*3950*/  SHF.L.U32 R3, R29, 0x1f, RZ ;  /* 0x0000001f1d037819 */ /* 0x000fe400000006ff */
[----:B------:R-:W-:Y:S02]  /*3960*/  LEA R24, R30, UR7, 0x4 ;  /* 0x000000071e187c11 */ /* 0x000fe4000f8e20ff */
[----:B--2---:R-:W2:Y:S02]  /*3970*/  SYNCS.PHASECHK.TRANS64.TRYWAIT P0, [R0+URZ+0x80], R3 ;  /* 0x00008003000075a7 */ /* 0x004ea400080011ff */
[----:B--2---:R-:W-:Y:S05]  /*3980*/  @!P0 BRA `(.L_x_65) ;  /* 0x0000007400e08947 */ /* 0x004fea0003800000 */
.L_x_149:
[----:B------:R-:W-:Y:S01]  /*3990*/  ISETP.GE.AND P0, PT, R72, 0x1, PT ;  /* 0x000000014800780c */ /* 0x000fe20003f06270 */
[----:B------:R-:W3:Y:S01]  /*39a0*/  LDS.128 R24, [R24+0xf0] ;  /* 0x0000f00018187984 */ /* 0x000ee20000000c00 */
[----:B--2---:R-:W-:Y:S01]  /*39b0*/  VIADD R0, R0, 0x90 ;  /* 0x0000009000007836 */ /* 0x004fe20000000000 */
[----:B------:R-:W-:Y:S01]  /*39c0*/  @!PT LDS RZ, [RZ] ;  /* 0x00000000fffff984 */ /* 0x000fe20000000800 */
[----:B------:R-:W-:Y:S01]  /*39d0*/  @!PT LDS RZ, [RZ] ;  /* 0x00000000fffff984 */ /* 0x000fe20000000800 */
[----:B------:R-:W-:Y:S01]  /*39e0*/  @!PT LDS RZ, [RZ] ;  /* 0x00000000fffff984 */ /* 0x000fe20000000800 */
[----:B------:R-:W-:Y:S01]  /*39f0*/  @!PT LDS RZ, [RZ] ;  /* 0x00000000fffff984 */ /* 0x000fe20000000800 */
[----:B------:R2:W-:Y:S06]  /*3a00*/  MEMBAR.ALL.CTA ;  /* 0x0000000000007992 */ /* 0x0005ec0000008000 */
[----:B--2---:R-:W2:Y:S01]  /*3a10*/  FENCE.VIEW.ASYNC.S ;  /* 0x00000000000073c6 */ /* 0x004ea20000000000 */
[----:B------:R-:W-:Y:S04]  /*3a20*/  PRMT R0, RZ, 0x654, R0 ;  /* 0x00000654ff007816 */ /* 0x000fe80000000000 */
[----:B--2---:R2:W-:Y:S01]  /*3a30*/  SYNCS.ARRIVE.TRANS64.RED.A1T0 RZ, [R0+URZ], RZ ;  /* 0x000000ff00ff79a7 */ /* 0x0045e200081004ff */
[----:B---3--:R-:W-:Y:S11]  /*3a40*/  LOP3.LUT P3, RZ, R26, 0x1, RZ, 0xc0, !PT ;  /* 0x000000011aff7812 */ /* 0x008ff6000786c0ff */
[----:B------:R-:W-:Y:S02]  /*3a50*/  @!UPT UIADD3 URZ, UPT, UPT, URZ, URZ, URZ ;  /* 0x000000fffffff290 */ /* 0x000fe4000fffe0ff */
[----:B------:R-:W-:Y:S02]  /*3a60*/  @P3 MOV R13, R24 ;  /* 0x00000018000d3202 */ /* 0x000fe40000000f00 */
[----:B------:R-:W-:Y:S01]  /*3a70*/  @P3 LOP3.LUT R8, R25, 0xffff, RZ, 0xc0, !PT ;  /* 0x0000ffff19083812 */ /* 0x000fe200078ec0ff */
[----:B--2---:R-:W-:Y:S06]  /*3a80*/  @!P0 BRA `(.L_x_66) ;  /* 0x0000000000a48947 */ /* 0x004fec0003800000 */
[----:B-1----:R-:W-:Y:S01]  /*3a90*/  IMAD.HI.U32 R35, R22, R7, RZ ;  /* 0x0000000716237227 */ /* 0x002fe200078e00ff */
[----:B------:R-:W-:Y:S02]  /*3aa0*/  ISETP.NE.AND P0, PT, R6, 0x1, PT ;  /* 0x000000010600780c */ /* 0x000fe40003f05270 */
[----:B------:R-:W-:Y:S01]  /*3ab0*/  ISETP.NE.AND P2, PT, R72, 0x1, PT ;  /* 0x000000014800780c */ /* 0x000fe20003f45270 */
[----:B----4-:R-:W-:Y:S01]  /*3ac0*/  IMAD.HI.U32 R34, R19, R16, RZ ;  /* 0x0000001013227227 */ /* 0x010fe200078e00ff */
[----:B------:R-:W-:Y:S02]  /*3ad0*/  SHF.R.U32.HI R35, RZ, R18, R35 ;  /* 0x00000012ff237219 */ /* 0x000fe40000011623 */
[----:B------:R-:W-:Y:S01]  /*3ae0*/  ISETP.NE.AND P4, PT, R2, 0x1, PT ;  /* 0x000000010200780c */ /* 0x000fe20003f85270 */
[----:B------:R-:W-:Y:S01]  /*3af0*/  IMAD.HI.U32 R36, R13, R16, RZ ;  /* 0x000000100d247227 */ /* 0x000fe200078e00ff */
[----:B------:R-:W-:Y:S02]  /*3b00*/  SHF.R.U32.HI R34, RZ, R17, R34 ;  /* 0x00000011ff227219 */ /* 0x000fe40000011622 */
[----:B------:R-:W-:Y:S01]  /*3b10*/  SEL R3, R22, R35, !P0 ;  /* 0x0000002316037207 */ /* 0x000fe20004000000 */
[C---:B------:R-:W-:Y:S01]  /*3b20*/  IMAD.HI.U32 R35, R8.reuse, R7, RZ ;  /* 0x0000000708237227 */ /* 0x040fe200078e00ff */
[----:B------:R-:W-:Y:S02]  /*3b30*/  SEL R11, R19, R34, !P4 ;  /* 0x00000022130b7207 */ /* 0x000fe40006000000 */
[----:B------:R-:W-:Y:S01]  /*3b40*/  SHF.R.U32.HI R36, RZ, R17, R36 ;  /* 0x00000011ff247219 */ /* 0x000fe20000011624 */
[----:B------:R-:W-:Y:S01]  /*3b50*/  IMAD.HI.U32 R38, R3, R4, RZ ;  /* 0x0000000403267227 */ /* 0x000fe200078e00ff */
[----:B------:R-:W-:Y:S03]  /*3b60*/  SHF.R.U32.HI R35, RZ, R18, R35 ;  /* 0x00000012ff237219 */ /* 0x000fe60000011623 */
[----:B------:R-:W-:Y:S01]  /*3b70*/  IMAD.HI.U32 R34, R11, R4, RZ ;  /* 0x000000040b227227 */ /* 0x000fe200078e00ff */
[----:B------:R-:W-:Y:S02]  /*3b80*/  @P2 SHF.R.U32.HI R3, RZ, R5, R38 ;  /* 0x00000005ff032219 */ /* 0x000fe40000011626 */
[----:B------:R-:W-:Y:S02]  /*3b90*/  SEL R9, R8, R35, !P0 ;  /* 0x0000002308097207 */ /* 0x000fe40004000000 */
[----:B------:R-:W-:Y:S01]  /*3ba0*/  @P2 SHF.R.U32.HI R11, RZ, R5, R34 ;  /* 0x00000005ff0b2219 */ /* 0x000fe20000011622 */
[C---:B------:R-:W-:Y:S01]  /*3bb0*/  IMAD R10, R72.reuse, R3, RZ ;  /* 0x00000003480a7224 */ /* 0x040fe200078e02ff */
[----:B------:R-:W-:Y:S01]  /*3bc0*/  SEL R3, R13, R36, !P4 ;  /* 0x000000240d037207 */ /* 0x000fe20006000000 */
[C---:B------:R-:W-:Y:S03]  /*3bd0*/  IMAD.HI.U32 R14, R9.reuse, R4, RZ ;  /* 0x00000004090e7227 */ /* 0x040fe600078e00ff */
[----:B------:R-:W-:Y:S01]  /*3be0*/  ISETP.GE.AND P0, PT, R9, R10, PT ;  /* 0x0000000a0900720c */ /* 0x000fe20003f06270 */
[C---:B------:R-:W-:Y:S01]  /*3bf0*/  IMAD R12, R72.reuse, R11, RZ ;  /* 0x0000000b480c7224 */ /* 0x040fe200078e02ff */
[-C--:B------:R-:W-:Y:S04]  /*3c00*/  SHF.R.U32.HI R14, RZ, R5.reuse, R14 ;  /* 0x00000005ff0e7219 */ /* 0x080fe8000001160e */
[----:B------:R-:W-:Y:S02]  /*3c10*/  ISETP.GE.OR P0, PT, R3, R12, P0 ;  /* 0x0000000c0300720c */ /* 0x000fe40000706670 */
[----:B------:R-:W-:Y:S05]  /*3c20*/  SEL R15, R9, R14, !P2 ;  /* 0x0000000e090f7207 */ /* 0x000fea0005000000 */
[----:B------:R-:W-:Y:S04]  /*3c30*/  IMAD.MOV R14, RZ, RZ, -R15 ;  /* 0x000000ffff0e7224 */ /* 0x000fe800078e0a0f */
[----:B------:R-:W-:Y:S02]  /*3c40*/  IMAD R14, R72, R14, R9 ;  /* 0x0000000e480e7224 */ /* 0x000fe400078e0209 */
[C---:B------:R-:W-:Y:S05]  /*3c50*/  @!P0 IMAD.HI.U32 R10, R3.reuse, R4, RZ ;  /* 0x00000004030a8227 */ /* 0x040fea00078e00ff */
[----:B------:R-:W-:Y:S04]  /*3c60*/  @!P0 SHF.R.U32.HI R10, RZ, R5, R10 ;  /* 0x00000005ff0a8219 */ /* 0x000fe8000001160a */
[----:B------:R-:W-:Y:S01]  /*3c70*/  @!P0 SEL R0, R3, R10, !P2 ;  /* 0x0000000a03008207 */ /* 0x000fe20005000000 */
[----:B------:R-:W-:Y:S03]  /*3c80*/  IMAD.MOV R10, RZ, RZ, -R3 ;  /* 0x000000ffff0a7224 */ /* 0x000fe600078e0a03 */
[----:B------:R-:W-:Y:S01]  /*3c90*/  @!P0 IADD3 R15, PT, PT, R15, -R0, RZ ;  /* 0x800000000f0f8210 */ /* 0x000fe20007ffe0ff */
[----:B------:R-:W-:Y:S01]  /*3ca0*/  @!P0 IMAD R0, R11, R14, R0 ;  /* 0x0000000e0b008224 */ /* 0x000fe200078e0200 */
[----:B------:R-:W-:Y:S01]  /*3cb0*/  IADD3 R11, PT, PT, -R9, RZ, RZ ;  /* 0x000000ff090b7210 */ /* 0x000fe20007ffe1ff */
[----:B------:R-:W-:Y:S02]  /*3cc0*/  IMAD R13, R2, R10, R13 ;  /* 0x0000000a020d7224 */ /* 0x000fe400078e020d */
[----:B------:R-:W-:Y:S02]  /*3cd0*/  @!P0 IMAD R9, R15, R72, R3 ;  /* 0x000000480f098224 */ /* 0x000fe400078e0203 */
[----:B------:R-:W-:Y:S02]  /*3ce0*/  @!P0 IMAD.MOV.U32 R3, RZ, RZ, R0 ;  /* 0x000000ffff038224 */ /* 0x000fe400078e0000 */
[----:B------:R-:W-:Y:S02]  /*3cf0*/  IMAD R8, R6, R11, R8 ;  /* 0x0000000b06087224 */ /* 0x000fe400078e0208 */
[----:B------:R-:W-:Y:S02]  /*3d00*/  IMAD R13, R3, R2, R13 ;  /* 0x00000002030d7224 */ /* 0x000fe400078e020d */
[----:B------:R-:W-:Y:S02]  /*3d10*/  IMAD R8, R9, R6, R8 ;  /* 0x0000000609087224 */ /* 0x000fe400078e0208 */
.L_x_66:
[----:B------:R-:W-:Y:S05]  /*3d20*/  BRA.U UP1, `(.L_x_67) ;  /* 0x0000000101107547 */ /* 0x000fea000b800000 */
[----:B------:R-:W-:Y:S04]  /*3d30*/  MOV R0, UR6 ;  /* 0x0000000600007c02 */ /* 0x000fe80008000f00 */
[----:B------:R-:W-:Y:S04]  /*3d40*/  SHF.L.U32 R3, R0, 0x1f, RZ ;  /* 0x0000001f00037819 */ /* 0x000fe800000006ff */
[----:B------:R-:W2:Y:S02]  /*3d50*/  SYNCS.PHASECHK.TRANS64.TRYWAIT P0, [UR7+0x78], R3 ;  /* 0x00007803ff0075a7 */ /* 0x000ea40008001107 */
[----:B--2---:R-:W-:Y:S05]  /*3d60*/  @!P0 BRA `(.L_x_68) ;  /* 0x0000007000fc8947 */ /* 0x004fea0003800000 */
.L_x_67:
[----:B------:R-:W-:Y:S02]  /*3d70*/  R2UR UR35, R21 ;  /* 0x00000000152372ca */ /* 0x000fe400000e0000 */
[----:B------:R-:W-:Y:S02]  /*3d80*/  R2UR UR34, R20 ;  /* 0x00000000142272ca */ /* 0x000fe400000e0000 */
[----:B------:R-:W-:Y:S02]  /*3d90*/  ISETP.NE.U32.AND P2, PT, RZ, UR4, PT ;  /* 0x00000004ff007c0c */ /* 0x000fe4000bf45070 */
[----:B------:R-:W-:Y:S02]  /*3da0*/  SHF.L.U32 R12, R31, 0x1f, RZ ;  /* 0x0000001f1f0c7819 */ /* 0x000fe400000006ff */
[----:B------:R-:W-:Y:S05]  /*3db0*/  ISETP.NE.AND.EX P2, PT, RZ, UR5, PT, P2 ;  /* 0x00000005ff007c0c */ /* 0x000fea000bf45320 */
[----:B------:R-:W-:Y:S02]  /*3dc0*/  USHF.L.U32 UR35, UR35, 0x7, URZ ;  /* 0x0000000723237899 */ /* 0x000fe400080006ff */
[----:B------:R-:W-:Y:S01]  /*3dd0*/  USHF.L.U32 UR34, UR34, 0x8, URZ ;  /* 0x0000000822227899 */ /* 0x000fe200080006ff */
[----:B------:R-:W-:Y:S11]  /*3de0*/  BRA.U !UP3, `(.L_x_69) ;  /* 0x000000010b347547 */ /* 0x000ff6000b800000 */
[----:B------:R-:W-:Y:S01]  /*3df0*/  UPLOP3.LUT UP0, UPT, UPT, UPT, UP2, 0x80, 0x8 ;  /* 0x000000000008789c */ /* 0x000fe20003f0f020 */
[----:B--2---:R-:W-:Y:S02]  /*3e00*/  HFMA2 R0, -RZ, RZ, 0, 5.9604644775390625e-08 ;  /* 0x00000001ff007431 */ /* 0x004fe400000001ff */
[----:B------:R-:W-:Y:S03]  /*3e10*/  IMAD.MOV.U32 R155, RZ, RZ, 0x1 ;  /* 0x00000001ff9b7424 */ /* 0x000fe600078e00ff */
[----:B------:R-:W-:Y:S05]  /*3e20*/  PLOP3.LUT P0, PT, PT, PT, UP0, 0x80, 0x8 ;  /* 0x000000000008781c */ /* 0x000fea0003f0f008 */
[----:B------:R-:W2:Y:S01]  /*3e30*/  @UP0 LDCU.64 UR10, c[0x0][0x888] ;  /* 0x00011100ff0a07ac */ /* 0x000ea20008000a00 */
[----:B------:R-:W-:Y:S07]  /*3e40*/  @UP0 UIMAD UR8, UR36, UR4, URZ ;  /* 0x00000004240802a4 */ /* 0x000fee000f8e02ff */
[----:B------:R-:W-:Y:S01]  /*3e50*/  @!P0 PRMT R155, R0, 0x7610, R155 ;  /* 0x00007610009b8816 */ /* 0x000fe2000000009b */
[----:B--2---:R-:W-:Y:S03]  /*3e60*/  @UP0 UIMAD.WIDE UR10, UR8, 0x4, UR10 ;  /* 0x00000004080a08a5 */ /* 0x004fe6000f8e020a */
[----:B------:R-:W2:Y:S03]  /*3e70*/  @!UP0 LDCU UR8, c[0x0][0x880] ;  /* 0x00011000ff0887ac */ /* 0x000ea60008000800 */
[----:B------:R-:W-:Y:S01]  /*3e80*/  IMAD.U32 R10, RZ, RZ, UR10 ;  /* 0x0000000aff0a7e24 */ /* 0x000fe2000f8e00ff */
[----:B------:R-:W-:Y:S05]  /*3e90*/  MOV R11, UR11 ;  /* 0x0000000b000b7c02 */ /* 0x000fea0008000f00 */
[----:B-----5:R3:W5:Y:S02]  /*3ea0*/  @P0 LDG.E R81, desc[UR46][R10.64] ;  /* 0x0000002e0a510981 */ /* 0x020764000c1e1900 */
[----:B--23--:R-:W-:Y:S07]  /*3eb0*/  @!P0 IMAD.U32 R81, RZ, RZ, UR8 ;  /* 0x00000008ff518e24 */ /* 0x00cfee000f8e00ff */
.L_x_69:
[----:B-----5:R-:W-:Y:S01]  /*3ec0*/  @!P2 FSETP.EQ.AND P0, PT, R81, RZ, PT ;  /* 0x000000ff5100a20b */ /* 0x020fe20003f02000 */
[----:B------:R-:W-:Y:S01]  /*3ed0*/  @!UPT UIADD3 URZ, UPT, UPT, URZ, URZ, URZ ;  /* 0x000000fffffff290 */ /* 0x000fe2000fffe0ff */
[----:B------:R-:W-:Y:S11]  /*3ee0*/  @!P2 BRA `(.L_x_70) ;  /* 0x000000000014a947 */ /* 0x000ff60003800000 */
[----:B------:R-:W-:Y:S02]  /*3ef0*/  LOP3.LUT P2, RZ, R155, 0xff, RZ, 0xc0, !PT ;  /* 0x000000ff9bff7812 */ /* 0x000fe4000784c0ff */
[----:B------:R-:W-:Y:S04]  /*3f00*/  PLOP3.LUT P0, PT, PT, PT, UP0, 0x80, 0x8 ;  /* 0x000000000008781c */ /* 0x000fe80003f0f008 */
[----:B------:R-:W-:Y:S07]  /*3f10*/  PLOP3.LUT P0, PT, P0, PT, PT, 0x8, 0x80 ;  /* 0x000000000080781c */ /* 0x000fee000070e170 */
[----:B------:R-:W-:Y:S11]  /*3f20*/  @P2 FSETP.EQ.AND P0, PT, R81, RZ, PT ;  /* 0x000000ff5100220b */ /* 0x000ff60003f02000 */
[----:B------:R-:W-:Y:S02]  /*3f30*/  @!UPT UIADD3 URZ, UPT, UPT, URZ, URZ, URZ ;  /* 0x000000fffffff290 */ /* 0x000fe4000fffe0ff */
.L_x_70:
[----:B------:R-:W3:Y:S01]  /*3f40*/  SYNCS.PHASECHK.TRANS64.TRYWAIT P2, [UR7+0x50], R12 ;  /* 0x0000500cff0075a7 */ /* 0x000ee20008041107 */
[----:B------:R-:W-:Y:S04]  /*3f50*/  ELECT P4, URZ, PT ;  /* 0x0000000000ff782f */ /* 0x000fe80003880000 */
[----:B------:R-:W-:Y:S11]  /*3f60*/  PLOP3.LUT P4, PT, P0, P4, PT, 0xf2, 0x2f ;  /* 0x00000000002f781c */ /* 0x000ff60000789e72 */
[----:B------:R-:W-:Y:S02]  /*3f70*/  @!UPT UIADD3 URZ, UPT, UPT, URZ, URZ, URZ ;  /* 0x000000fffffff290 */ /* 0x000fe4000fffe0ff */
[----:B-1----:R-:W-:Y:S05]  /*3f80*/  @!P4 IADD3 R9, P0, PT, R32, 0x580, RZ ;  /* 0x000005802009c810 */ /* 0x002fea0007f1e0ff */
[----:B--2---:R-:W-:Y:S01]  /*3f90*/  @!P4 IMAD.X R0, RZ, RZ, R33, P0 ;  /* 0x000000ffff00c224 */ /* 0x004fe200000e0621 */
[----:B---3--:R-:W-:Y:S07]  /*3fa0*/  @!P2 BRA `(.L_x_71) ;  /* 0x000000700084a947 */ /* 0x008fee0003800000 */
.L_x_152:
[----:B------:R-:W-:Y:S01]  /*3fb0*/  @!P4 R2UR UR8, R0 ;  /* 0x000000000008c2ca */ /* 0x000fe200000e0000 */
[----:B------:R-:W-:Y:S01]  /*3fc0*/  VOTEU.ALL UP1, P4 ;  /* 0x0000000000ff7886 */ /* 0x000fe20002020000 */
[----:B------:R-:W-:Y:S01]  /*3fd0*/  @!P4 R2UR UR9, R9 ;  /* 0x000000000909c2ca */ /* 0x000fe200000e0000 */
[----:B------:R-:W-:Y:S01]  /*3fe0*/  @!P4 IMAD.MOV.U32 R0, RZ, RZ, 0x4000 ;  /* 0x00004000ff00c424 */ /* 0x000fe200078e00ff */
[----:B------:R-:W-:Y:S01]  /*3ff0*/  UMOV UR10, 0x0 ;  /* 0x00000000000a7882 */ /* 0x000fe20000000000 */
[----:B------:R-:W-:Y:S01]  /*4000*/  UMOV UR11, 0x10000000 ;  /* 0x10000000000b7882 */ /* 0x000fe20000000000 */
[----:B------:R-:W-:Y:S01]  /*4010*/  @!UP1 UIADD3 UR32, UPT, UPT, UR7, 0x400, URZ ;  /* 0x0000040007209890 */ /* 0x000fe2000fffe0ff */
[----:B------:R-:W-:Y:S01]  /*4020*/  @!P4 IADD3 R9, P0, PT, R32, 0x580, RZ ;  /* 0x000005802009c810 */ /* 0x000fe20007f1e0ff */
[----:B------:R-:W-:Y:S05]  /*4030*/  VOTEU.ALL UP1, P4 ;  /* 0x0000000000ff7886 */ /* 0x000fea0002020000 */
[----:B------:R-:W-:Y:S01]  /*4040*/  IMAD.U32 R11, RZ, RZ, UR8 ;  /* 0x00000008ff0b7e24 */ /* 0x000fe2000f8e00ff */
[----:B------:R-:W-:Y:S01]  /*4050*/  UPRMT UR8, UR37, 0x654, UR33 ;  /* 0x0000065425087896 */ /* 0x000fe20008000021 */
[----:B------:R-:W-:Y:S03]  /*4060*/  IMAD.U32 R10, RZ, RZ, UR9 ;  /* 0x00000009ff0a7e24 */ /* 0x000fe6000f8e00ff */
[----:B------:R-:W-:Y:S02]  /*4070*/  @!P4 R2UR UR15, R11 ;  /* 0x000000000b0fc2ca */ /* 0x000fe400000e0000 */
[----:B------:R-:W-:Y:S11]  /*4080*/  @!P4 R2UR UR14, R10 ;  /* 0x000000000a0ec2ca */ /* 0x000ff600000e0000 */
[----:B------:R-:W-:Y:S02]  /*4090*/  @!UPT UIADD3 URZ, UPT, UPT, URZ, URZ, URZ ;  /* 0x000000fffffff290 */ /* 0x000fe4000fffe0ff */
[----:B------:R2:W-:Y:S01]  /*40a0*/  @!UP1 UTMALDG.3D [UR32], [UR14], desc[UR10] ;  /* 0x00000a200e0095b4 */ /* 0x0005e20008011000 */
[----:B------:R3:W-:Y:S01]  /*40b0*/  @!P4 SYNCS.ARRIVE.TRANS64.RED.A0TR RZ, [UR7+0x30], R0 ;  /* 0x00003000ffffc9a7 */ /* 0x0007e20008300407 */
[----:B------:R-:W-:Y:S01]  /*40c0*/  SYNCS.ARRIVE.TRANS64.RED.A1T0 RZ, [UR8], RZ ;  /* 0x000000ffffff79a7 */ /* 0x000fe20008100408 */
[----:B---3--:R-:W-:Y:S01]  /*40d0*/  @!P4 IMAD.X R0, RZ, RZ, R33, P0 ;  /* 0x000000ffff00c224 */ /* 0x008fe200000e0621 */
[----:B------:R-:W3:Y:S02]  /*40e0*/  SYNCS.PHASECHK.TRANS64.TRYWAIT P2, [UR7+0x58], R12 ;  /* 0x0000580cff0075a7 */ /* 0x000ee40008041107 */
[----:B--23--:R-:W-:Y:S05]  /*40f0*/  @!P2 BRA `(.L_x_72) ;  /* 0x000000700048a947 */ /* 0x00cfea0003800000 */
.L_x_154:
        /* <DEDUP_REMOVED lines=8> */
[----:B------:R-:W-:Y:S01]  /*4180*/  @!UP1 UIADD3 UR24, UPT, UPT, UR7, 0x4400, URZ ;  /* 0x0000440007189890 */ /* 0x000fe2000fffe0ff */
[----:B------:R-:W-:Y:S01]  /*4190*/  VOTEU.ALL UP1, P4 ;  /* 0x0000000000ff7886 */ /* 0x000fe20002020000 */
[----:B------:R-:W-:Y:S01]  /*41a0*/  UMOV UR27, UR35 ;  /* 0x00000023001b7c82 */ /* 0x000fe20008000000 */
[----:B------:R-:W-:Y:S02]  /*41b0*/  UMOV UR28, UR36 ;  /* 0x00000024001c7c82 */ /* 0x000fe40008000000 */
[----:B------:R-:W-:Y:S01]  /*41c0*/  IMAD.U32 R11, RZ, RZ, UR8 ;  /* 0x00000008ff0b7e24 */ /* 0x000fe2000f8e00ff */
[----:B------:R-:W-:Y:S01]  /*41d0*/  UPRMT UR8, UR37, 0x654, UR25 ;  /* 0x0000065425087896 */ /* 0x000fe20008000019 */
[----:B------:R-:W-:Y:S02]  /*41e0*/  IMAD.U32 R10, RZ, RZ, UR9 ;  /* 0x00000009ff0a7e24 */ /* 0x000fe4000f8e00ff */
[----:B------:R-:W-:Y:S01]  /*41f0*/  @!P4 IMAD.X R20, RZ, RZ, R33, P0 ;  /* 0x000000ffff14c224 */ /* 0x000fe200000e0621 */
[----:B------:R-:W-:Y:S02]  /*4200*/  @!P4 R2UR UR15, R11 ;  /* 0x000000000b0fc2ca */ /* 0x000fe400000e0000 */
[----:B------:R-:W-:Y:S11]  /*4210*/  @!P4 R2UR UR14, R10 ;  /* 0x000000000a0ec2ca */ /* 0x000ff600000e0000 */
[----:B------:R-:W-:Y:S02]  /*4220*/  @!UPT UIADD3 URZ, UPT, UPT, URZ, URZ, URZ ;  /* 0x000000fffffff290 */ /* 0x000fe4000fffe0ff */
[----:B------:R2:W-:Y:S01]  /*4230*/  @!UP1 UTMALDG.3D [UR24], [UR14], desc[UR10] ;  /* 0x00000a180e0095b4 */ /* 0x0005e20008011000 */
[----:B------:R2:W-:Y:S01]  /*4240*/  @!P4 SYNCS.ARRIVE.TRANS64.RED.A0TR RZ, [UR7+0x38], R0 ;  /* 0x00003800ffffc9a7 */ /* 0x0005e20008300407 */
[----:B------:R-:W-:Y:S01]  /*4250*/  SYNCS.ARRIVE.TRANS64.RED.A1T0 RZ, [UR8], RZ ;  /* 0x000000ffffff79a7 */ /* 0x000fe20008100408 */
[----:B------:R-:W3:Y:S02]  /*4260*/  SYNCS.PHASECHK.TRANS64.TRYWAIT P2, [UR7+0x60], R12 ;  /* 0x0000600cff0075a7 */ /* 0x000ee40008041107 */
[----:B--23--:R-:W-:Y:S05]  /*4270*/  @!P2 BRA `(.L_x_73) ;  /* 0x000000700000a947 */ /* 0x00cfea0003800000 */
.L_x_156:
[----:B------:R-:W2:Y:S01]  /*4280*/  LDC.64 R14, c[0x0][0xb10] ;  /* 0x0002c400ff0e7b82 */ /* 0x000ea20000000a00 */
[----:B------:R-:W-:Y:S01]  /*4290*/  @!P4 R2UR UR8, R20 ;  /* 0x000000001408c2ca */ /* 0x000fe200000e0000 */
[----:B------:R-:W-:Y:S01]  /*42a0*/  VOTEU.ALL UP1, P4 ;  /* 0x0000000000ff7886 */ /* 0x000fe20002020000 */
[----:B------:R-:W-:Y:S01]  /*42b0*/  @!P4 R2UR UR9, R21 ;  /* 0x000000001509c2ca */ /* 0x000fe200000e0000 */
[----:B------:R-:W-:Y:S01]  /*42c0*/  UMOV UR10, 0x0 ;  /* 0x00000000000a7882 */ /* 0x000fe20000000000 */
[----:B------:R-:W-:Y:S03]  /*42d0*/  UMOV UR11, 0x10000000 ;  /* 0x10000000000b7882 */ /* 0x000fe60000000000 */
[----:B------:R-:W3:Y:S01]  /*42e0*/  LDC.64 R10, c[0x0][0xb18] ;  /* 0x0002c600ff0a7b82 */ /* 0x000ee20000000a00 */
[----:B------:R-:W-:Y:S01]  /*42f0*/  @!UP1 UIADD3 UR18, UPT, UPT, UR34, 0x80, URZ ;  /* 0x0000008022129890 */ /* 0x000fe2000fffe0ff */
[----:B------:R-:W-:Y:S01]  /*4300*/  @P3 SHF.R.U32.HI R28, RZ, 0x10, R25 ;  /* 0x00000010ff1c3819 */ /* 0x000fe20000011619 */
[----:B------:R-:W-:Y:S01]  /*4310*/  @!UP1 UIADD3 UR16, UPT, UPT, UR7, 0x8400, URZ ;  /* 0x0000840007109890 */ /* 0x000fe2000fffe0ff */
[----:B------:R-:W-:Y:S01]  /*4320*/  VIADD R30, R30, 0x1 ;  /* 0x000000011e1e7836 */ /* 0x000fe20000000000 */
[----:B------:R-:W-:Y:S03]  /*4330*/  VOTEU.ALL UP1, P4 ;  /* 0x0000000000ff7886 */ /* 0x000fe60002020000 */
[----:B------:R-:W5:Y:S01]  /*4340*/  @!P1 LDC R0, c[0x0][0xb20] ;  /* 0x0002c800ff009b82 */ /* 0x000f620000000800 */
[----:B------:R-:W-:Y:S01]  /*4350*/  UMOV UR19, UR35 ;  /* 0x0000002300137c82 */ /* 0x000fe20008000000 */
[----:B------:R-:W-:Y:S01]  /*4360*/  IMAD.U32 R21, RZ, RZ, UR8 ;  /* 0x00000008ff157e24 */ /* 0x000fe2000f8e00ff */
[----:B------:R-:W-:Y:S05]  /*4370*/  UMOV UR20, UR36 ;  /* 0x0000002400147c82 */ /* 0x000fea0008000000 */
[----:B-1----:R-:W1:Y:S01]  /*4380*/  @!P1 LDC R3, c[0x0][0xb0c] ;  /* 0x0002c300ff039b82 */ /* 0x002e620000000800 */
[----:B------:R-:W-:Y:S01]  /*4390*/  IMAD.U32 R20, RZ, RZ, UR9 ;  /* 0x00000009ff147e24 */ /* 0x000fe2000f8e00ff */
[----:B------:R-:W-:Y:S01]  /*43a0*/  UPRMT UR8, UR37, 0x654, UR17 ;  /* 0x0000065425087896 */ /* 0x000fe20008000011 */
[----:B------:R-:W-:Y:S03]  /*43b0*/  @!P4 R2UR UR15, R21 ;  /* 0x00000000150fc2ca */ /* 0x000fe600000e0000 */
[----:B------:R-:W-:Y:S01]  /*43c0*/  @!P4 R2UR UR14, R20 ;  /* 0x00000000140ec2ca */ /* 0x000fe200000e0000 */
[----:B------:R-:W-:Y:S11]  /*43d0*/  @!P4 IMAD.MOV.U32 R20, RZ, RZ, 0x4000 ;  /* 0x00004000ff14c424 */ /* 0x000ff600078e00ff */
[----:B------:R-:W-:Y:S01]  /*43e0*/  @!UPT UIADD3 URZ, UPT, UPT, URZ, URZ, URZ ;  /* 0x000000fffffff290 */ /* 0x000fe2000fffe0ff */
[----:B------:R1:W-:Y:S01]  /*43f0*/  @!UP1 UTMALDG.3D [UR16], [UR14], desc[UR10] ;  /* 0x00000a100e0095b4 */ /* 0x0003e20008011000 */
[----:B------:R1:W-:Y:S02]  /*4400*/  @!P4 SYNCS.ARRIVE.TRANS64.RED.A0TR RZ, [UR7+0x40], R20 ;  /* 0x00004014ffffc9a7 */ /* 0x0003e40008300407 */
[----:B-1----:R-:W-:Y:S01]  /*4410*/  @!P1 ISETP.NE.AND P2, PT, R3, 0x1, PT ;  /* 0x000000010300980c */ /* 0x002fe20003f45270 */
[C---:B--2---:R-:W-:Y:S01]  /*4420*/  @!P1 IMAD.HI.U32 R14, R13.reuse, R14, RZ ;  /* 0x0000000e0d0e9227 */ /* 0x044fe200078e00ff */
[----:B---3--:R-:W-:Y:S03]  /*4430*/  @!P1 ISETP.NE.AND P0, PT, R10, 0x1, PT ;  /* 0x000000010a00980c */ /* 0x008fe60003f05270 */
[C---:B------:R-:W-:Y:S01]  /*4440*/  @!P1 IMAD.HI.U32 R11, R8.reuse, R11, RZ ;  /* 0x0000000b080b9227 */ /* 0x040fe200078e00ff */
[----:B------:R-:W-:Y:S04]  /*4450*/  @!P1 SHF.R.U32.HI R14, RZ, R15, R14 ;  /* 0x0000000fff0e9219 */ /* 0x000fe8000001160e */
[----:B-----5:R-:W-:Y:S01]  /*4460*/  @!P1 SHF.R.U32.HI R9, RZ, R0, R11 ;  /* 0x00000000ff099219 */ /* 0x020fe2000001160b */
[----:B------:R-:W-:Y:S01]  /*4470*/  SYNCS.ARRIVE.TRANS64.RED.A1T0 RZ, [UR8], RZ ;  /* 0x000000ffffff79a7 */ /* 0x000fe20008100408 */
[----:B------:R-:W-:Y:S02]  /*4480*/  @!P1 SEL R14, R13, R14, !P2 ;  /* 0x0000000e0d0e9207 */ /* 0x000fe40005000000 */
[----:B------:R-:W-:Y:S01]  /*4490*/  @!P1 SEL R9, R8, R9, !P0 ;  /* 0x0000000908099207 */ /* 0x000fe20004000000 */
[----:B------:R-:W1:Y:S04]  /*44a0*/  SYNCS.PHASECHK.TRANS64.TRYWAIT P5, [UR7+0x68], R12 ;  /* 0x0000680cff0075a7 */ /* 0x000e6800080a1107 */
[----:B------:R-:W-:Y:S02]  /*44b0*/  @!P1 IMAD.IADD R0, R9, 0x1, -R14 ;  /* 0x0000000109009824 */ /* 0x000fe400078e0a0e */
[----:B------:R-:W-:Y:S02]  /*44c0*/  @!P1 IMAD.IADD R9, R14, 0x1, -R9 ;  /* 0x000000010e099824 */ /* 0x000fe400078e0a09 */
[----:B------:R-:W-:Y:S02]  /*44d0*/  @!P1 IMAD R13, R0, R3, R13 ;  /* 0x00000003000d9224 */ /* 0x000fe400078e020d */
[----:B------:R-:W-:Y:S01]  /*44e0*/  @!P1 IMAD R8, R9, R10, R8 ;  /* 0x0000000a09089224 */ /* 0x000fe200078e0208 */
[----:B-1----:R-:W-:Y:S06]  /*44f0*/  @!P5 BRA `(.L_x_74) ;  /* 0x0000006c0078d947 */ /* 0x002fec0003800000 */
.L_x_158:
[----:B-1----:R-:W-:Y:S01]  /*4500*/  @!P4 IADD3 R3, P0, PT, R32, 0x580, RZ ;  /* 0x000005802003c810 */ /* 0x002fe20007f1e0ff */
[----:B------:R-:W-:Y:S01]  /*4510*/  VOTEU.ALL UP1, P4 ;  /* 0x0000000000ff7886 */ /* 0x000fe20002020000 */
[----:B------:R-:W-:Y:S01]  /*4520*/  UMOV UR18, 0x0 ;  /* 0x0000000000127882 */ /* 0x000fe20000000000 */
[----:B------:R-:W-:Y:S01]  /*4530*/  UMOV UR19, 0x10000000 ;  /* 0x1000000000137882 */ /* 0x000fe20000000000 */
[----:B------:R-:W-:Y:S01]  /*4540*/  @!P4 R2UR UR9, R3 ;  /* 0x000000000309c2ca */ /* 0x000fe200000e0000 */
[----:B------:R-:W-:Y:S01]  /*4550*/  @!P4 IMAD.X R0, RZ, RZ, R33, P0 ;  /* 0x000000ffff00c224 */ /* 0x000fe200000e0621 */
[----:B------:R-:W-:Y:S01]  /*4560*/  @!UP1 UIADD3 UR10, UPT, UPT, UR34, 0xc0, URZ ;  /* 0x000000c0220a9890 */ /* 0x000fe2000fffe0ff */
[----:B------:R-:W-:Y:S01]  /*4570*/  ISETP.NE.AND P0, PT, R30, 0x2, PT ;  /* 0x000000021e00780c */ /* 0x000fe20003f05270 */
[----:B------:R-:W-:Y:S01]  /*4580*/  UMOV UR11, UR35 ;  /* 0x00000023000b7c82 */ /* 0x000fe20008000000 */
[----:B------:R-:W-:Y:S01]  /*4590*/  UMOV UR12, UR36 ;  /* 0x00000024000c7c82 */ /* 0x000fe20008000000 */
[----:B------:R-:W-:Y:S01]  /*45a0*/  @!P4 R2UR UR8, R0 ;  /* 0x000000000008c2ca */ /* 0x000fe200000e0000 */
[----:B------:R-:W-:Y:S01]  /*45b0*/  IMAD.IADD R20, R8, 0x1, R154 ;  /* 0x0000000108147824 */ /* 0x000fe200078e029a */
[----:B------:R-:W-:Y:S01]  /*45c0*/  @P3 R2UR UR36, R28 ;  /* 0x000000001c2432ca */ /* 0x000fe200000e0000 */
[----:B------:R-:W-:Y:S01]  /*45d0*/  IMAD.IADD R21, R13, 0x1, R156 ;  /* 0x000000010d157824 */ /* 0x000fe200078e029c */
[----:B------:R-:W-:Y:S02]  /*45e0*/  SEL R0, RZ, 0x1, P0 ;  /* 0x00000001ff007807 */ /* 0x000fe40000000000 */
[----:B------:R-:W-:Y:S01]  /*45f0*/  LOP3.LUT R31, R31, 0x1, RZ, 0x3c, !PT ;  /* 0x000000011f1f7812 */ /* 0x000fe200078e3cff */
[----:B------:R-:W-:Y:S01]  /*4600*/  IMAD.U32 R10, RZ, RZ, UR9 ;  /* 0x00000009ff0a7e24 */ /* 0x000fe2000f8e00ff */
[----:B------:R-:W-:Y:S01]  /*4610*/  @!UP1 UIADD3 UR9, UPT, UPT, UR7, 0x48, URZ ;  /* 0x0000004807099890 */ /* 0x000fe2000fffe0ff */
[----:B------:R-:W-:Y:S02]  /*4620*/  LOP3.LUT R29, R29, R0, RZ, 0x3c, !PT ;  /* 0x000000001d1d7212 */ /* 0x000fe400078e3cff */
[----:B------:R-:W-:Y:S02]  /*4630*/  SEL R30, R30, RZ, P0 ;  /* 0x000000ff1e1e7207 */ /* 0x000fe40000000000 */
[----:B------:R-:W-:Y:S01]  /*4640*/  IMAD.U32 R11, RZ, RZ, UR8 ;  /* 0x00000008ff0b7e24 */ /* 0x000fe2000f8e00ff */
[----:B------:R-:W-:Y:S01]  /*4650*/  @!P4 R2UR UR14, R10 ;  /* 0x000000000a0ec2ca */ /* 0x000fe200000e0000 */
[----:B------:R-:W-:Y:S01]  /*4660*/  @!UP1 UIADD3 UR8, UPT, UPT, UR7, 0xc400, URZ ;  /* 0x0000c40007089890 */ /* 0x000fe2000fffe0ff */
[----:B------:R-:W-:Y:S02]  /*4670*/  VOTEU.ALL UP1, P4 ;  /* 0x0000000000ff7886 */ /* 0x000fe40002020000 */
[----:B------:R-:W-:Y:S11]  /*4680*/  @!P4 R2UR UR15, R11 ;  /* 0x000000000b0fc2ca */ /* 0x000ff600000e0000 */
[----:B------:R-:W-:Y:S02]  /*4690*/  @!UPT UIADD3 URZ, UPT, UPT, URZ, URZ, URZ ;  /* 0x000000fffffff290 */ /* 0x000fe4000fffe0ff */
[----:B------:R2:W-:Y:S01]  /*46a0*/  @!UP1 UTMALDG.3D [UR8], [UR14], desc[UR18] ;  /* 0x000012080e0095b4 */ /* 0x0005e20008011000 */
[----:B------:R2:W-:Y:S01]  /*46b0*/  @!P4 SYNCS.ARRIVE.TRANS64.RED.A0TR RZ, [UR7+0x48], R23 ;  /* 0x00004817ffffc9a7 */ /* 0x0005e20008300407 */
[----:B------:R-:W-:Y:S01]  /*46c0*/  UPLOP3.LUT UP1, UPT, UPT, UPT, UPT, 0x80, 0x8 ;  /* 0x000000000008789c */ /* 0x000fe20003f2f070 */
[----:B------:R-:W-:Y:S01]  /*46d0*/  SYNCS.ARRIVE.TRANS64.RED.A1T0 RZ, [UR13], RZ ;  /* 0x000000ffffff79a7 */ /* 0x000fe2000810040d */
[----:B------:R-:W-:Y:S09]  /*46e0*/  @P3 BRA `(.L_x_75) ;  /* 0xfffffff000943947 */ /* 0x000ff2000383ffff */
[----:B------:R-:W-:-:S04]  /*46f0*/  SHF.L.U32 R3, R31, 0x1f, RZ ;  /* 0x0000001f1f037819 */ /* 0x000fc800000006ff */
[----:B------:R-:W1:Y:S02]  /*4700*/  SYNCS.PHASECHK.TRANS64.TRYWAIT P0, [UR7+0x50], R3 ;  /* 0x00005003ff0075a7 */ /* 0x000e640008001107 */
[----:B-1----:R-:W-:Y:S05]  /*4710*/  @!P0 BRA `(.L_x_76) ;  /* 0x0000006c00088947 */ /* 0x002fea0003800000 */
.L_x_160:
[----:B------:R-:W3:Y:S02]  /*4720*/  SYNCS.PHASECHK.TRANS64.TRYWAIT P0, [UR7+0x58], R3 ;  /* 0x00005803ff0075a7 */ /* 0x000ee40008001107 */
[----:B---3--:R-:W-:Y:S05]  /*4730*/  @!P0 BRA `(.L_x_77) ;  /* 0x0000006c00188947 */ /* 0x008fea0003800000 */
.L_x_162:
[----:B------:R-:W3:Y:S02]  /*4740*/  SYNCS.PHASECHK.TRANS64.TRYWAIT P0, [UR7+0x60], R3 ;  /* 0x00006003ff0075a7 */ /* 0x000ee40008001107 */
[----:B---3--:R-:W-:Y:S05]  /*4750*/  @!P0 BRA `(.L_x_78) ;  /* 0x0000006c00288947 */ /* 0x008fea0003800000 */
.L_x_164:
[----:B-1----:R-:W-:-:S07]  /*4760*/  MOV R0, UR7 ;  /* 0x0000000700007c02 */ /* 0x002fce0008000f00 */
.L_x_79:
[----:B-1----:R-:W-:-:S04]  /*4770*/  SHF.L.U32 R3, R31, 0x1f, RZ ;  /* 0x0000001f1f037819 */ /* 0x002fc800000006ff */
[----:B------:R1:W3:Y:S03]  /*4780*/  SYNCS.PHASECHK.TRANS64.TRYWAIT P0, [R0+URZ+0x68], R3 ;  /* 0x00006803000075a7 */ /* 0x0002e600080011ff */
[----:B---3--:R-:W-:Y:S05]  /*4790*/  @!P0 NANOSLEEP.SYNCS 0x989680 ;  /* 0x009896800000895d */ /* 0x008fea0003900000 */
[----:B------:R-:W3:Y:S02]  /*47a0*/  @!P0 SYNCS.PHASECHK.TRANS64 P0, [R0+URZ+0x68], R3 ;  /* 0x00006803000085a7 */ /* 0x000ee400080010ff */
[----:B--23--:R-:W-:Y:S05]  /*47b0*/  @P0 EXIT ;  /* 0x000000000000094d */ /* 0x00cfea0003800000 */
[----:B------:R-:W-:Y:S05]  /*47c0*/  BRA `(.L_x_79) ;  /* 0xfffffffc00e87947 */ /* 0x000fea000383ffff */
.L_x_64:
[----:B------:R-:W-:-:S06]  /*47d0*/  UISETP.GE.AND UP1, UPT, UR8, 0x4, UPT ;  /* 0x000000040800788c */ /* 0x000fcc000bf26270 */
[----:B------:R-:W-:-:S13]  /*47e0*/  PLOP3.LUT P0, PT, PT, PT, UP1, 0x80, 0x8 ;  /* 0x000000000008781c */ /* 0x000fda0003f0f018 */
[----:B------:R-:W-:Y:S05]  /*47f0*/  @!P0 EXIT ;  /* 0x000000000000894d */ /* 0x000fea0003800000 */
[----:B------:R-:W-:Y:S01]  /*4800*/  BAR.SYNC.DEFER_BLOCKING 0x6, 0xa0 ;  /* 0x0182800000007b1d */ /* 0x000fe20000010000 */
[C---:B------:R-:W-:Y:S01]  /*4810*/  IMAD.SHL.U32 R3, R170.reuse, 0x40, RZ ;  /* 0x00000040aa037824 */ /* 0x040fe200078e00ff */
[C---:B------:R-:W-:Y:S01]  /*4820*/  LOP3.LUT R161, R170.reuse, 0x1, RZ, 0xc0, !PT ;  /* 0x00000001aaa17812 */ /* 0x040fe200078ec0ff */
[C---:B------:R-:W-:Y:S02]  /*4830*/  IMAD.U32 R79, R170.reuse, 0x10000, RZ ;  /* 0x00010000aa4f7824 */ /* 0x040fe400078e00ff */
[----:B------:R-:W-:Y:S02]  /*4840*/  HFMA2 R167, -RZ, RZ, 0, 5.9604644775390625e-08 ;  /* 0x00000001ffa77431 */ /* 0x000fe400000001ff */
[C---:B------:R-:W-:Y:S01]  /*4850*/  IMAD.SHL.U32 R160, R170.reuse, 0x8, RZ ;  /* 0x00000008aaa07824 */ /* 0x040fe200078e00ff */
[----:B------:R-:W-:Y:S01]  /*4860*/  UMOV UR48, 0x400 ;  /* 0x0000040000307882 */ /* 0x000fe20000000000 */
[----:B------:R-:W1:Y:S01]  /*4870*/  LDC R159, c[0x0][0x370] ;  /* 0x0000dc00ff9f7b82 */ /* 0x000e620000000800 */
[----:B------:R-:W-:Y:S01]  /*4880*/  ULEA UR48, UR37, UR48, 0x18 ;  /* 0x0000003025307291 */ /* 0x000fe2000f8ec0ff */
[----:B------:R-:W-:Y:S01]  /*4890*/  ISETP.NE.U32.AND P0, PT, R161, 0x1, PT ;  /* 0x00000001a100780c */ /* 0x000fe20003f05070 */
[----:B------:R-:W-:Y:S01]  /*48a0*/  IMAD.MOV.U32 R169, RZ, RZ, 0x2 ;  /* 0x00000002ffa97424 */ /* 0x000fe200078e00ff */
[----:B------:R-:W-:Y:S01]  /*48b0*/  LOP3.LUT R5, R3, 0x1c0, RZ, 0xc0, !PT ;  /* 0x000001c003057812 */ /* 0x000fe200078ec0ff */
[----:B------:R-:W-:Y:S01]  /*48c0*/  UIADD3 UR4, UPT, UPT, UR48, 0x400, URZ ;  /* 0x0000040030047890 */ /* 0x000fe2000fffe0ff */
[----:B------:R-:W-:Y:S01]  /*48d0*/  LOP3.LUT R79, R79, 0x600000, RZ, 0xc0, !PT ;  /* 0x006000004f4f7812 */ /* 0x000fe200078ec0ff */
[----:B------:R-:W-:Y:S01]  /*48e0*/  IMAD.MOV.U32 R168, RZ, RZ, 0x4 ;  /* 0x00000004ffa87424 */ /* 0x000fe200078e00ff */
[----:B------:R-:W2:Y:S01]  /*48f0*/  LDC R74, c[0x0][0xb0c] ;  /* 0x0002c300ff4a7b82 */ /* 0x000ea20000000800 */
[----:B------:R-:W-:Y:S01]  /*4900*/  R2P PR, R170, 0x6 ;  /* 0x00000006aa007804 */ /* 0x000fe20000000000 */
[----:B------:R-:W-:Y:S01]  /*4910*/  IMAD.MOV.U32 R76, RZ, RZ, RZ ;  /* 0x000000ffff4c7224 */ /* 0x000fe200078e00ff */
[----:B------:R-:W-:Y:S01]  /*4920*/  LOP3.LUT R160, R5, 0x38, R160, 0xf8, !PT ;  /* 0x0000003805a07812 */ /* 0x000fe200078ef8a0 */
[----:B------:R-:W-:Y:S01]  /*4930*/  IMAD.MOV.U32 R166, RZ, RZ, RZ ;  /* 0x000000ffffa67224 */ /* 0x000fe200078e00ff */
[----:B------:R-:W-:Y:S01]  /*4940*/  P2R R2, PR, RZ, 0x1 ;  /* 0x00000001ff027803 */ /* 0x000fe20000000000 */
[----:B------:R-:W-:Y:S01]  /*4950*/  IMAD.MOV.U32 R173, RZ, RZ, RZ ;  /* 0x000000ffffad7224 */ /* 0x000fe200078e00ff */
[----:B------:R-:W-:Y:S01]  /*4960*/  LOP3.LUT R160, R160, 0x1e00, R3, 0xf8, !PT ;  /* 0x00001e00a0a07812 */ /* 0x000fe200078ef803 */
[----:B------:R-:W4:Y:S01]  /*4970*/  LDC R157, c[0x0][0xb20] ;  /* 0x0002c800ff9d7b82 */ /* 0x000f220000000800 */
[----:B------:R-:W3:Y:S01]  /*4980*/  LDS R0, [UR48+0x110] ;  /* 0x00011030ff007984 */ /* 0x000ee20008000800 */
[----:B------:R-:W-:Y:S01]  /*4990*/  LOP3.LUT R170, R170, 0x60, RZ, 0xc0, !PT ;  /* 0x00000060aaaa7812 */ /* 0x000fe200078ec0ff */
[----:B------:R-:W-:Y:S01]  /*49a0*/  IMAD.U32 R163, RZ, RZ, UR4 ;  /* 0x00000004ffa37e24 */ /* 0x000fe2000f8e00ff */
[----:B------:R-:W-:Y:S01]  /*49b0*/  MOV R165, RZ ;  /* 0x000000ff00a57202 */ /* 0x000fe20000000f00 */
[----:B------:R-:W1:Y:S01]  /*49c0*/  LDCU.64 UR52, c[0x0][0x348] ;  /* 0x00006900ff3477ac */ /* 0x000e620008000a00 */
[----:B------:R-:W-:-:S02]  /*49d0*/  SEL R169, R169, 0xfffffffe, !P1 ;  /* 0xfffffffea9a97807 */ /* 0x000fc40004800000 */
[----:B------:R-:W1:Y:S01]  /*49e0*/  LDC R73, c[0x0][0xb30] ;  /* 0x0002cc00ff497b82 */ /* 0x000e620000000800 */
[----:B------:R-:W-:Y:S01]  /*49f0*/  SEL R168, R168, 0xfffffffc, !P2 ;  /* 0xfffffffca8a87807 */ /* 0x000fe20005000000 */
[----:B------:R-:W1:Y:S01]  /*4a00*/  LDCU.64 UR38, c[0x0][0x888] ;  /* 0x00011100ff2677ac */ /* 0x000e620008000a00 */
[----:B------:R-:W1:Y:S05]  /*4a10*/  LDCU.64 UR44, c[0x0][0x890] ;  /* 0x00011200ff2c77ac */ /* 0x000e6a0008000a00 */
[----:B------:R-:W1:Y:S01]  /*4a20*/  LDC.64 R152, c[0x0][0xb10] ;  /* 0x0002c400ff987b82 */ /* 0x000e620000000a00 */
[----:B------:R-:W-:Y:S01]  /*4a30*/  UMOV UR49, URZ ;  /* 0x000000ff00317c82 */ /* 0x000fe20008000000 */
[----:B------:R-:W-:-:S06]  /*4a40*/  UMOV UR51, URZ ;  /* 0x000000ff00337c82 */ /* 0x000fcc0008000000 */
[----:B------:R-:W1:Y:S08]  /*4a50*/  LDC.64 R70, c[0x0][0xb18] ;  /* 0x0002c600ff467b82 */ /* 0x000e700000000a00 */
[----:B------:R-:W1:Y:S08]  /*4a60*/  LDC.64 R68, c[0x0][0xb28] ;  /* 0x0002ca00ff447b82 */ /* 0x000e700000000a00 */
[----:B------:R-:W1:Y:S01]  /*4a70*/  LDC.64 R150, c[0x0][0x8b0] ;  /* 0x00022c00ff967b82 */ /* 0x000e620000000a00 */
[----:B---3--:R-:W-:-:S07]  /*4a80*/  IMAD.IADD R79, R0, 0x1, R79 ;  /* 0x00000001004f7824 */ /* 0x008fce00078e024f */
[----:B------:R-:W3:Y:S08]  /*4a90*/  LDC.64 R148, c[0x0][0x8a8] ;  /* 0x00022a00ff947b82 */ /* 0x000ef00000000a00 */
[----:B--2-4-:R-:W1:Y:S02]  /*4aa0*/  LDC R158, c[0x0][0x374] ;  /* 0x0000dd00ff9e7b82 */ /* 0x014e640000000800 */
.L_x_123:
[----:B------:R-:W-:Y:S02]  /*4ab0*/  LEA R0, R173, UR48, 0x3 ;  /* 0x00000030ad007c11 */ /* 0x000fe4000f8e18ff */
[----:B------:R-:W-:Y:S02]  /*4ac0*/  SHF.L.U32 R3, R165, 0x1f, RZ ;  /* 0x0000001fa5037819 */ /* 0x000fe400000006ff */
[----:B-1----:R-:W-:Y:S02]  /*4ad0*/  LEA R16, R173, UR48, 0x4 ;  /* 0x00000030ad107c11 */ /* 0x002fe4000f8e20ff */
[----:B------:R-:W2:Y:S02]  /*4ae0*/  SYNCS.PHASECHK.TRANS64.TRYWAIT P0, [R0+URZ+0x80], R3 ;  /* 0x00008003000075a7 */ /* 0x000ea400080011ff */
[----:B--23--:R-:W-:Y:S05]  /*4af0*/  @!P0 BRA `(.L_x_80) ;  /* 0x0000006800588947 */ /* 0x00cfea0003800000 */
.L_x_165:
[----:B------:R-:W4:Y:S01]  /*4b00*/  LDC.64 R12, c[0x0][0xb10] ;  /* 0x0002c400ff0c7b82 */ /* 0x000f220000000a00 */
[----:B------:R-:W3:Y:S01]  /*4b10*/  LDS.128 R16, [R16+0xf0] ;  /* 0x0000f00010107984 */ /* 0x000ee20000000c00 */
[----:B-1----:R-:W-:Y:S01]  /*4b20*/  ISETP.NE.AND P1, PT, R73, 0x1, PT ;  /* 0x000000014900780c */ /* 0x002fe20003f25270 */
[----:B--2---:R-:W-:Y:S01]  /*4b30*/  VIADD R0, R0, 0x90 ;  /* 0x0000009000007836 */ /* 0x004fe20000000000 */
[----:B------:R-:W-:Y:S04]  /*4b40*/  ISETP.GE.AND P0, PT, R72, 0x1, PT ;  /* 0x000000014800780c */ /* 0x000fe80003f06270 */
[----:B------:R-:W1:Y:S01]  /*4b50*/  LDC.64 R10, c[0x0][0xb18] ;  /* 0x0002c600ff0a7b82 */ /* 0x000e620000000a00 */
[----:B------:R-:W-:Y:S01]  /*4b60*/  PRMT R0, RZ, 0x654, R0 ;  /* 0x00000654ff007816 */ /* 0x000fe20000000000 */
[----:B------:R-:W-:Y:S01]  /*4b70*/  @!PT LDS RZ, [RZ] ;  /* 0x00000000fffff984 */ /* 0x000fe20000000800 */
[----:B------:R-:W-:Y:S01]  /*4b80*/  @!PT LDS RZ, [RZ] ;  /* 0x00000000fffff984 */ /* 0x000fe20000000800 */
[----:B------:R-:W-:Y:S01]  /*4b90*/  @!PT LDS RZ, [RZ] ;  /* 0x00000000fffff984 */ /* 0x000fe20000000800 */
[----:B------:R-:W-:Y:S01]  /*4ba0*/  @!PT LDS RZ, [RZ] ;  /* 0x00000000fffff984 */ /* 0x000fe20000000800 */
[----:B------:R2:W-:Y:S06]  /*4bb0*/  MEMBAR.ALL.CTA ;  /* 0x0000000000007992 */ /* 0x0005ec0000008000 */
[----:B--2---:R-:W2:Y:S01]  /*4bc0*/  FENCE.VIEW.ASYNC.S ;  /* 0x00000000000073c6 */ /* 0x004ea20000000000 */
[----:B------:R-:W1:Y:S08]  /*4bd0*/  @!P1 LDC R14, c[0x0][0xb20] ;  /* 0x0002c800ff0e9b82 */ /* 0x000e700000000800 */
[----:B------:R-:W1:Y:S01]  /*4be0*/  @!P1 LDC R9, c[0x0][0xb0c] ;  /* 0x0002c300ff099b82 */ /* 0x000e620000000800 */
[----:B--2---:R2:W-:Y:S01]  /*4bf0*/  SYNCS.ARRIVE.TRANS64.RED.A1T0 RZ, [R0+URZ], RZ ;  /* 0x000000ff00ff79a7 */ /* 0x0045e200081004ff */
[----:B---3--:R-:W-:Y:S04]  /*4c00*/  LOP3.LUT P4, RZ, R18, 0x1, RZ, 0xc0, !PT ;  /* 0x0000000112ff7812 */ /* 0x008fe8000788c0ff */
[----:B------:R-:W-:Y:S09]  /*4c10*/  P2R R171, PR, RZ, 0x10 ;  /* 0x00000010ffab7803 */ /* 0x000ff20000000000 */
[----:B------:R-:W-:Y:S02]  /*4c20*/  @P4 MOV R77, R16 ;  /* 0x00000010004d4202 */ /* 0x000fe40000000f00 */
[----:B------:R-:W-:Y:S01]  /*4c30*/  @P4 LOP3.LUT R75, R17, 0xffff, RZ, 0xc0, !PT ;  /* 0x0000ffff114b4812 */ /* 0x000fe200078ec0ff */
[----:B--2-4-:R-:W-:Y:S06]  /*4c40*/  @!P0 BRA `(.L_x_81) ;  /* 0x0000000000a48947 */ /* 0x014fec0003800000 */
[----:B------:R-:W-:Y:S01]  /*4c50*/  IMAD.HI.U32 R24, R158, R71, RZ ;  /* 0x000000479e187227 */ /* 0x000fe200078e00ff */
[----:B------:R-:W-:Y:S02]  /*4c60*/  ISETP.NE.AND P0, PT, R70, 0x1, PT ;  /* 0x000000014600780c */ /* 0x000fe40003f05270 */
[----:B------:R-:W-:Y:S01]  /*4c70*/  ISETP.NE.AND P2, PT, R72, 0x1, PT ;  /* 0x000000014800780c */ /* 0x000fe20003f45270 */
[-C--:B------:R-:W-:Y:S01]  /*4c80*/  IMAD.HI.U32 R22, R159, R152.reuse, RZ ;  /* 0x000000989f167227 */ /* 0x080fe200078e00ff */
[----:B------:R-:W-:Y:S02]  /*4c90*/  SHF.R.U32.HI R23, RZ, R157, R24 ;  /* 0x0000009dff177219 */ /* 0x000fe40000011618 */
[----:B------:R-:W-:Y:S01]  /*4ca0*/  ISETP.NE.AND P3, PT, R74, 0x1, PT ;  /* 0x000000014a00780c */ /* 0x000fe20003f65270 */
[----:B------:R-:W-:Y:S01]  /*4cb0*/  IMAD.HI.U32 R28, R75, R71, RZ ;  /* 0x000000474b1c7227 */ /* 0x000fe200078e00ff */
[----:B------:R-:W-:Y:S02]  /*4cc0*/  SHF.R.U32.HI R22, RZ, R153, R22 ;  /* 0x00000099ff167219 */ /* 0x000fe40000011616 */
[----:B------:R-:W-:Y:S01]  /*4cd0*/  SEL R3, R158, R23, !P0 ;  /* 0x000000179e037207 */ /* 0x000fe20004000000 */
[----:B------:R-:W-:Y:S01]  /*4ce0*/  IMAD.HI.U32 R26, R77, R152, RZ ;  /* 0x000000984d1a7227 */ /* 0x000fe200078e00ff */
[----:B------:R-:W-:Y:S03]  /*4cf0*/  SEL R7, R159, R22, !P3 ;  /* 0x000000169f077207 */ /* 0x000fe60005800000 */
[-C--:B------:R-:W-:Y:S01]  /*4d00*/  IMAD.HI.U32 R22, R3, R68.reuse, RZ ;  /* 0x0000004403167227 */ /* 0x080fe200078e00ff */
[----:B------:R-:W-:Y:S03]  /*4d10*/  SHF.R.U32.HI R26, RZ, R153, R26 ;  /* 0x00000099ff1a7219 */ /* 0x000fe6000001161a */
[----:B------:R-:W-:Y:S01]  /*4d20*/  IMAD.HI.U32 R24, R7, R68, RZ ;  /* 0x0000004407187227 */ /* 0x000fe200078e00ff */
[----:B------:R-:W-:Y:S02]  /*4d30*/  @P2 SHF.R.U32.HI R3, RZ, R69, R22 ;  /* 0x00000045ff032219 */ /* 0x000fe40000011616 */
[----:B------:R-:W-:Y:S02]  /*4d40*/  SHF.R.U32.HI R22, RZ, R157, R28 ;  /* 0x0000009dff167219 */ /* 0x000fe4000001161c */
[----:B------:R-:W-:Y:S01]  /*4d50*/  @P2 SHF.R.U32.HI R7, RZ, R69, R24 ;  /* 0x00000045ff072219 */ /* 0x000fe20000011618 */
[C---:B------:R-:W-:Y:S01]  /*4d60*/  IMAD R2, R72.reuse, R3, RZ ;  /* 0x0000000348027224 */ /* 0x040fe200078e02ff */
[----:B------:R-:W-:Y:S02]  /*4d70*/  SEL R5, R75, R22, !P0 ;  /* 0x000000164b057207 */ /* 0x000fe40004000000 */
[----:B------:R-:W-:Y:S01]  /*4d80*/  SEL R3, R77, R26, !P3 ;  /* 0x0000001a4d037207 */ /* 0x000fe20005800000 */
[----:B------:R-:W-:Y:S01]  /*4d90*/  IMAD R4, R72, R7, RZ ;  /* 0x0000000748047224 */ /* 0x000fe200078e02ff */
[C---:B------:R-:W-:Y:S01]  /*4da0*/  ISETP.GE.AND P0, PT, R5.reuse, R2, PT ;  /* 0x000000020500720c */ /* 0x040fe20003f06270 */
[----:B------:R-:W-:Y:S03]  /*4db0*/  IMAD.HI.U32 R6, R5, R68, RZ ;  /* 0x0000004405067227 */ /* 0x000fe600078e00ff */
[----:B------:R-:W-:Y:S01]  /*4dc0*/  ISETP.GE.OR P0, PT, R3, R4, P0 ;  /* 0x000000040300720c */ /* 0x000fe20000706670 */
[----:B------:R-:W-:Y:S01]  /*4dd0*/  IMAD.MOV R4, RZ, RZ, -R3 ;  /* 0x000000ffff047224 */ /* 0x000fe200078e0a03 */
[-C--:B------:R-:W-:Y:S03]  /*4de0*/  SHF.R.U32.HI R6, RZ, R69.reuse, R6 ;  /* 0x00000045ff067219 */ /* 0x080fe60000011606 */
[----:B------:R-:W-:Y:S01]  /*4df0*/  IMAD R77, R74, R4, R77 ;  /* 0x000000044a4d7224 */ /* 0x000fe200078e024d */
[----:B------:R-:W-:Y:S05]  /*4e00*/  SEL R15, R5, R6, !P2 ;  /* 0x00000006050f7207 */ /* 0x000fea0005000000 */
[----:B------:R-:W-:Y:S02]  /*4e10*/  IMAD.MOV R6, RZ, RZ, -R15 ;  /* 0x000000ffff067224 */ /* 0x000fe400078e0a0f */
[C---:B------:R-:W-:Y:S04]  /*4e20*/  @!P0 IMAD.HI.U32 R2, R3.reuse, R68, RZ ;  /* 0x0000004403028227 */ /* 0x040fe800078e00ff */
[----:B------:R-:W-:Y:S01]  /*4e30*/  IMAD R6, R72, R6, R5 ;  /* 0x0000000648067224 */ /* 0x000fe200078e0205 */
[----:B------:R-:W-:Y:S04]  /*4e40*/  @!P0 SHF.R.U32.HI R2, RZ, R69, R2 ;  /* 0x00000045ff028219 */ /* 0x000fe80000011602 */
[----:B------:R-:W-:Y:S02]  /*4e50*/  @!P0 SEL R0, R3, R2, !P2 ;  /* 0x0000000203008207 */ /* 0x000fe40005000000 */
[----:B------:R-:W-:Y:S02]  /*4e60*/  IADD3 R2, PT, PT, -R5, RZ, RZ ;  /* 0x000000ff05027210 */ /* 0x000fe40007ffe1ff */
[----:B------:R-:W-:Y:S01]  /*4e70*/  @!P0 IADD3 R8, PT, PT, R15, -R0, RZ ;  /* 0x800000000f088210 */ /* 0x000fe20007ffe0ff */
[----:B------:R-:W-:Y:S02]  /*4e80*/  @!P0 IMAD R0, R7, R6, R0 ;  /* 0x0000000607008224 */ /* 0x000fe400078e0200 */
[----:B------:R-:W-:Y:S02]  /*4e90*/  IMAD R75, R70, R2, R75 ;  /* 0x00000002464b7224 */ /* 0x000fe400078e024b */
[----:B------:R-:W-:Y:S02]  /*4ea0*/  @!P0 IMAD R5, R8, R72, R3 ;  /* 0x0000004808058224 */ /* 0x000fe400078e0203 */
[----:B------:R-:W-:Y:S04]  /*4eb0*/  @!P0 IMAD.MOV.U32 R3, RZ, RZ, R0 ;  /* 0x000000ffff038224 */ /* 0x000fe800078e0000 */
[----:B------:R-:W-:Y:S02]  /*4ec0*/  IMAD R77, R3, R74, R77 ;  /* 0x0000004a034d7224 */ /* 0x000fe400078e024d */
[----:B------:R-:W-:Y:S07]  /*4ed0*/  IMAD R75, R5, R70, R75 ;  /* 0x00000046054b7224 */ /* 0x000fee00078e024b */
.L_x_81:
[----:B-1----:R-:W-:Y:S01]  /*4ee0*/  @!P1 ISETP.NE.AND P0, PT, R10, 0x1, PT ;  /* 0x000000010a00980c */ /* 0x002fe20003f05270 */
[----:B------:R-:W-:Y:S01]  /*4ef0*/  @!P1 IMAD.HI.U32 R3, R75, R11, RZ ;  /* 0x0000000b4b039227 */ /* 0x000fe200078e00ff */
[----:B------:R-:W-:Y:S01]  /*4f00*/  R2UR UR42, R21 ;  /* 0x00000000152a72ca */ /* 0x000fe200000e0000 */
[----:B------:R-:W-:Y:S01]  /*4f10*/  BSSY.RECONVERGENT B6, `(.L_x_82) ;  /* 0x0000031000067945 */ /* 0x000fe20003800200 */
[----:B------:R-:W-:Y:S01]  /*4f20*/  R2UR UR41, R20 ;  /* 0x00000000142972ca */ /* 0x000fe200000e0000 */
[----:B------:R-:W-:Y:S01]  /*4f30*/  @!P1 IMAD.HI.U32 R0, R77, R12, RZ ;  /* 0x0000000c4d009227 */ /* 0x000fe200078e00ff */
[----:B------:R-:W-:Y:S02]  /*4f40*/  @!P1 SHF.R.U32.HI R2, RZ, R14, R3 ;  /* 0x0000000eff029219 */ /* 0x000fe40000011603 */
[----:B------:R-:W-:Y:S01]  /*4f50*/  @!P1 ISETP.NE.AND P2, PT, R9, 0x1, PT ;  /* 0x000000010900980c */ /* 0x000fe20003f45270 */
[----:B------:R-:W-:Y:S01]  /*4f60*/  VIADD R173, R173, 0x1 ;  /* 0x00000001adad7836 */ /* 0x000fe20000000000 */
[----:B------:R-:W-:Y:S02]  /*4f70*/  @!P1 SEL R2, R75, R2, !P0 ;  /* 0x000000024b029207 */ /* 0x000fe40004000000 */
[----:B------:R-:W-:Y:S02]  /*4f80*/  @!P1 SHF.R.U32.HI R0, RZ, R13, R0 ;  /* 0x0000000dff009219 */ /* 0x000fe40000011600 */
[----:B------:R-:W-:Y:S01]  /*4f90*/  LOP3.LUT P0, RZ, R163, 0x3f0, RZ, 0xc0, !PT ;  /* 0x000003f0a3ff7812 */ /* 0x000fe2000780c0ff */
[----:B------:R-:W-:Y:S01]  /*4fa0*/  USHF.L.U32 UR42, UR42, 0x7, URZ ;  /* 0x000000072a2a7899 */ /* 0x000fe200080006ff */
[----:B------:R-:W-:Y:S01]  /*4fb0*/  @!P1 SEL R3, R77, R0, !P2 ;  /* 0x000000004d039207 */ /* 0x000fe20005000000 */
[----:B------:R-:W-:Y:S01]  /*4fc0*/  USHF.L.U32 UR41, UR41, 0x8, URZ ;  /* 0x0000000829297899 */ /* 0x000fe200080006ff */
[----:B------:R-:W-:Y:S03]  /*4fd0*/  @P4 SHF.R.U32.HI R164, RZ, 0x10, R17 ;  /* 0x00000010ffa44819 */ /* 0x000fe60000011611 */
[----:B------:R-:W-:Y:S02]  /*4fe0*/  @!P1 IMAD.IADD R0, R2, 0x1, -R3 ;  /* 0x0000000102009824 */ /* 0x000fe400078e0a03 */
[----:B------:R-:W-:Y:S02]  /*4ff0*/  @!P1 IMAD.IADD R2, R3, 0x1, -R2 ;  /* 0x0000000103029824 */ /* 0x000fe400078e0a02 */
[----:B------:R-:W-:Y:S02]  /*5000*/  @!P1 IMAD R77, R0, R9, R77 ;  /* 0x00000009004d9224 */ /* 0x000fe400078e024d */
[----:B------:R-:W-:Y:S01]  /*5010*/  @!P1 IMAD R75, R2, R10, R75 ;  /* 0x0000000a024b9224 */ /* 0x000fe200078e024b */
[----:B------:R-:W-:Y:S06]  /*5020*/  @!P0 BRA `(.L_x_83) ;  /* 0x00000000007c8947 */ /* 0x000fec0003800000 */
[----:B------:R-:W1:Y:S01]  /*5030*/  LDCU.64 UR8, c[0x4][0x80] ;  /* 0x01001000ff0877ac */ /* 0x000e620008000a00 */
[----:B------:R-:W-:Y:S01]  /*5040*/  MOV R2, 0x0 ;  /* 0x0000000000027802 */ /* 0x000fe20000000f00 */
[----:B------:R-:W-:Y:S02]  /*5050*/  HFMA2 R12, -RZ, RZ, 0, 5.9604644775390625e-08 ;  /* 0x00000001ff0c7431 */ /* 0x000fe400000001ff */
[----:B------:R-:W-:Y:S01]  /*5060*/  IMAD.MOV.U32 R8, RZ, RZ, 0x70 ;  /* 0x00000070ff087424 */ /* 0x000fe200078e00ff */
[----:B------:R2:W3:Y:S01]  /*5070*/  LDC.64 R14, c[0x4][R2] ;  /* 0x01000000020e7b82 */ /* 0x0004e20000000a00 */
[----:B------:R-:W4:Y:S01]  /*5080*/  LDCU.64 UR6, c[0x4][0x88] ;  /* 0x01001100ff0677ac */ /* 0x000f220008000a00 */
[----:B------:R-:W-:Y:S01]  /*5090*/  IMAD.MOV.U32 R13, RZ, RZ, RZ ;  /* 0x000000ffff0d7224 */ /* 0x000fe200078e00ff */
[----:B------:R-:W2:Y:S01]  /*50a0*/  LDCU.64 UR4, c[0x4][0x8] ;  /* 0x01000100ff0477ac */ /* 0x000ea20008000a00 */
[----:B-1----:R-:W-:Y:S01]  /*50b0*/  MOV R5, UR9 ;  /* 0x0000000900057c02 */ /* 0x002fe20008000f00 */
[----:B------:R-:W-:Y:S01]  /*50c0*/  IMAD.U32 R4, RZ, RZ, UR8 ;  /* 0x00000008ff047e24 */ /* 0x000fe2000f8e00ff */
[----:B----4-:R-:W-:Y:S01]  /*50d0*/  MOV R7, UR7 ;  /* 0x0000000700077c02 */ /* 0x010fe20008000f00 */
[----:B------:R-:W-:Y:S01]  /*50e0*/  IMAD.U32 R6, RZ, RZ, UR6 ;  /* 0x00000006ff067e24 */ /* 0x000fe2000f8e00ff */
[----:B--2---:R-:W-:Y:S01]  /*50f0*/  MOV R11, UR5 ;  /* 0x00000005000b7c02 */ /* 0x004fe20008000f00 */
[----:B------:R-:W-:Y:S02]  /*5100*/  IMAD.U32 R10, RZ, RZ, UR4 ;  /* 0x00000004ff0a7e24 */ /* 0x000fe4000f8e00ff */
[----:B------:R-:W-:Y:S07]  /*5110*/  LEPC R20, `(.L_x_84) ;  /* 0x000000001014794e */ /* 0x000fee0000000000 */
[----:B---3-5:R-:W-:Y:S05]  /*5120*/  CALL.ABS.NOINC R14 ;  /* 0x000000000e007343 */ /* 0x028fea0003c00000 */
.L_x_84:
[----:B------:R-:W1:Y:S01]  /*5130*/  LDCU.64 UR8, c[0x4][0x80] ;  /* 0x01001000ff0877ac */ /* 0x000e620008000a00 */
[----:B------:R-:W2:Y:S01]  /*5140*/  LDC.64 R2, c[0x4][R2] ;  /* 0x0100000002027b82 */ /* 0x000ea20000000a00 */
[----:B------:R-:W-:Y:S02]  /*5150*/  HFMA2 R12, -RZ, RZ, 0, 5.9604644775390625e-08 ;  /* 0x00000001ff0c7431 */ /* 0x000fe400000001ff */
[----:B------:R-:W-:Y:S02]  /*5160*/  IMAD.MOV.U32 R8, RZ, RZ, 0x70 ;  /* 0x00000070ff087424 */ /* 0x000fe400078e00ff */
[----:B------:R-:W-:Y:S01]  /*5170*/  IMAD.MOV.U32 R13, RZ, RZ, RZ ;  /* 0x000000ffff0d7224 */ /* 0x000fe200078e00ff */
[----:B------:R-:W3:Y:S01]  /*5180*/  LDCU.64 UR6, c[0x4][0x88] ;  /* 0x01001100ff0677ac */ /* 0x000ee20008000a00 */
[----:B------:R-:W4:Y:S01]  /*5190*/  LDCU.64 UR4, c[0x4][0x8] ;  /* 0x01000100ff0477ac */ /* 0x000f220008000a00 */
[----:B-1----:R-:W-:Y:S02]  /*51a0*/  MOV R4, UR8 ;  /* 0x0000000800047c02 */ /* 0x002fe40008000f00 */
[----:B------:R-:W-:Y:S02]  /*51b0*/  MOV R5, UR9 ;  /* 0x0000000900057c02 */ /* 0x000fe40008000f00 */
[----:B---3--:R-:W-:Y:S01]  /*51c0*/  MOV R7, UR7 ;  /* 0x0000000700077c02 */ /* 0x008fe20008000f00 */
[----:B------:R-:W-:Y:S01]  /*51d0*/  IMAD.U32 R6, RZ, RZ, UR6 ;  /* 0x00000006ff067e24 */ /* 0x000fe2000f8e00ff */
[----:B----4-:R-:W-:Y:S01]  /*51e0*/  MOV R11, UR5 ;  /* 0x00000005000b7c02 */ /* 0x010fe20008000f00 */
[----:B------:R-:W-:Y:S02]  /*51f0*/  IMAD.U32 R10, RZ, RZ, UR4 ;  /* 0x00000004ff0a7e24 */ /* 0x000fe4000f8e00ff */
[----:B------:R-:W-:Y:S07]  /*5200*/  LEPC R20, `(.L_x_83) ;  /* 0x000000001014794e */ /* 0x000fee0000000000 */
[----:B--2---:R-:W-:Y:S05]  /*5210*/  CALL.ABS.NOINC R2 ;  /* 0x0000000002007343 */ /* 0x004fea0003c00000 */
.L_x_83:
[----:B------:R-:W-:Y:S05]  /*5220*/  BSYNC.RECONVERGENT B6 ;  /* 0x0000000000067941 */ /* 0x000fea0003800200 */
.L_x_82:
[----:B------:R-:W-:Y:S01]  /*5230*/  ISETP.NE.U32.AND P4, PT, R150, RZ, PT ;  /* 0x000000ff9600720c */ /* 0x000fe20003f85070 */
[----:B------:R-:W-:Y:S01]  /*5240*/  UISETP.NE.AND UP2, UPT, UR50, URZ, UPT ;  /* 0x000000ff3200728c */ /* 0x000fe2000bf45270 */
[----:B------:R-:W-:Y:S01]  /*5250*/  ISETP.NE.U32.AND P2, PT, RZ, UR38, PT ;  /* 0x00000026ff007c0c */ /* 0x000fe2000bf45070 */
[----:B------:R-:W-:Y:S01]  /*5260*/  UISETP.NE.U32.AND UP1, UPT, UR44, URZ, UPT ;  /* 0x000000ff2c00728c */ /* 0x000fe2000bf25070 */
[----:B------:R-:W-:Y:S01]  /*5270*/  ISETP.NE.AND.EX P4, PT, R151, RZ, PT, P4 ;  /* 0x000000ff9700720c */ /* 0x000fe20003f85340 */
[----:B------:R-:W-:Y:S01]  /*5280*/  UPLOP3.LUT UP0, UPT, UPT, UPT, UPT, 0x40, 0x4 ;  /* 0x000000000004789c */ /* 0x000fe20003f0e870 */
[----:B------:R-:W-:Y:S01]  /*5290*/  ISETP.NE.AND.EX P2, PT, RZ, UR39, PT, P2 ;  /* 0x00000027ff007c0c */ /* 0x000fe2000bf45320 */
[----:B------:R-:W-:Y:S01]  /*52a0*/  UISETP.NE.AND.EX UP1, UPT, UR45, URZ, UPT, UP1 ;  /* 0x000000ff2d00728c */ /* 0x000fe2000bf25310 */
[----:B------:R-:W-:Y:S04]  /*52b0*/  PLOP3.LUT P1, PT, PT, PT, UP2, 0x80, 0x8 ;  /* 0x000000000008781c */ /* 0x000fe80003f2f028 */
[----:B------:R-:W-:Y:S06]  /*52c0*/  @UP2 UPLOP3.LUT UP0, UPT, UPT, UPT, UP1, 0x80, 0x8 ;  /* 0x000000000008289c */ /* 0x000fec0003f0f010 */
[----:B------:R-:W-:Y:S01]  /*52d0*/  PLOP3.LUT P0, PT, PT, PT, UP0, 0x80, 0x8 ;  /* 0x000000000008781c */ /* 0x000fe20003f0f008 */
[----:B------:R-:W-:Y:S01]  /*52e0*/  @!UPT UIADD3 URZ, UPT, UPT, URZ, URZ, URZ ;  /* 0x000000fffffff290 */ /* 0x000fe2000fffe0ff */
[----:B------:R-:W-:Y:S11]  /*52f0*/  BRA.U !UP1, `(.L_x_85) ;  /* 0x0000000109387547 */ /* 0x000ff6000b800000 */
[----:B------:R-:W-:Y:S01]  /*5300*/  UISETP.NE.U32.AND UP0, UPT, UR38, URZ, UPT ;  /* 0x000000ff2600728c */ /* 0x000fe2000bf05070 */
[----:B------:R-:W-:Y:S02]  /*5310*/  HFMA2 R0, -RZ, RZ, 0, 5.9604644775390625e-08 ;  /* 0x00000001ff007431 */ /* 0x000fe400000001ff */
[----:B------:R-:W-:Y:S01]  /*5320*/  IMAD.MOV.U32 R155, RZ, RZ, 0x1 ;  /* 0x00000001ff9b7424 */ /* 0x000fe200078e00ff */
[----:B------:R-:W-:Y:S06]  /*5330*/  UISETP.NE.AND.EX UP0, UPT, UR39, URZ, UPT, UP0 ;  /* 0x000000ff2700728c */ /* 0x000fec000bf05300 */
[----:B------:R-:W-:Y:S05]  /*5340*/  PLOP3.LUT P3, PT, PT, PT, UP0, 0x80, 0x8 ;  /* 0x000000000008781c */ /* 0x000fea0003f6f008 */
[----:B------:R-:W1:Y:S01]  /*5350*/  @UP0 LDCU.64 UR6, c[0x0][0x888] ;  /* 0x00011100ff0607ac */ /* 0x000e620008000a00 */
[----:B------:R-:W-:Y:S07]  /*5360*/  @UP0 UIMAD UR4, UR36, UR44, URZ ;  /* 0x0000002c240402a4 */ /* 0x000fee000f8e02ff */
[----:B------:R-:W-:Y:S01]  /*5370*/  @!P3 PRMT R155, R0, 0x7610, R155 ;  /* 0x00007610009bb816 */ /* 0x000fe2000000009b */
[----:B-1----:R-:W-:Y:S03]  /*5380*/  @UP0 UIMAD.WIDE UR6, UR4, 0x4, UR6 ;  /* 0x00000004040608a5 */ /* 0x002fe6000f8e0206 */
[----:B------:R-:W1:Y:S03]  /*5390*/  @!UP0 LDCU UR4, c[0x0][0x880] ;  /* 0x00011000ff0487ac */ /* 0x000e660008000800 */
[----:B------:R-:W-:Y:S01]  /*53a0*/  IMAD.U32 R2, RZ, RZ, UR6 ;  /* 0x00000006ff027e24 */ /* 0x000fe2000f8e00ff */
[----:B------:R-:W-:Y:S05]  /*53b0*/  MOV R3, UR7 ;  /* 0x0000000700037c02 */ /* 0x000fea0008000f00 */
[----:B-----5:R2:W5:Y:S02]  /*53c0*/  @P3 LDG.E R81, desc[UR46][R2.64] ;  /* 0x0000002e02513981 */ /* 0x020564000c1e1900 */
[----:B-12---:R-:W-:Y:S02]  /*53d0*/  @!P3 IMAD.U32 R81, RZ, RZ, UR4 ;  /* 0x00000004ff51be24 */ /* 0x006fe4000f8e00ff */
.L_x_85:
[----:B------:R-:W-:Y:S05]  /*53e0*/  @!P4 BRA `(.L_x_86) ;  /* 0x000000000020c947 */ /* 0x000fea0003800000 */
[----:B------:R-:W-:Y:S04]  /*53f0*/  ISETP.NE.U32.AND P3, PT, R148, RZ, PT ;  /* 0x000000ff9400720c */ /* 0x000fe80003f65070 */
[----:B------:R-:W-:Y:S11]  /*5400*/  ISETP.NE.AND.EX P3, PT, R149, RZ, PT, P3 ;  /* 0x000000ff9500720c */ /* 0x000ff60003f65330 */
[----:B------:R-:W-:Y:S02]  /*5410*/  @!UPT UIADD3 URZ, UPT, UPT, URZ, URZ, URZ ;  /* 0x000000fffffff290 */ /* 0x000fe4000fffe0ff */
[----:B------:R-:W1:Y:S01]  /*5420*/  @P3 LDC.64 R2, c[0x0][0x8a8] ;  /* 0x00022a00ff023b82 */ /* 0x000e620000000a00 */
[----:B------:R-:W-:Y:S04]  /*5430*/  @P3 IMAD R0, R150, UR36, RZ ;  /* 0x0000002496003c24 */ /* 0x000fe8000f8e02ff */
[----:B-1----:R-:W-:Y:S05]  /*5440*/  @P3 IMAD.WIDE R2, R0, 0x4, R2 ;  /* 0x0000000400023825 */ /* 0x002fea00078e0202 */
[----:B-----5:R1:W5:Y:S02]  /*5450*/  @P3 LDG.E R78, desc[UR46][R2.64] ;  /* 0x0000002e024e3981 */ /* 0x020364000c1e1900 */
[----:B-1----:R-:W2:Y:S02]  /*5460*/  @!P3 LDC R78, c[0x0][0x8a0] ;  /* 0x00022800ff4ebb82 */ /* 0x002ea40000000800 */
.L_x_86:
[----:B-----5:R-:W-:Y:S01]  /*5470*/  FSETP.NEU.AND P3, PT, R81, RZ, PT ;  /* 0x000000ff5100720b */ /* 0x020fe20003f6d000 */
[----:B------:R-:W-:Y:S01]  /*5480*/  IMAD.SHL.U32 R182, R160, 0x2, RZ ;  /* 0x00000002a0b67824 */ /* 0x000fe200078e00ff */
[----:B------:R-:W-:Y:S01]  /*5490*/  SEL R3, RZ, 0xffffffff, P2 ;  /* 0xffffffffff037807 */ /* 0x000fe20001000000 */
[----:B------:R-:W-:Y:S01]  /*54a0*/  IMAD.SHL.U32 R100, R168, 0x10, RZ ;  /* 0x00000010a8647824 */ /* 0x000fe200078e00ff */
[----:B------:R-:W-:Y:S01]  /*54b0*/  @P1 LOP3.LUT P2, RZ, R155, 0xff, RZ, 0xc0, !PT ;  /* 0x000000ff9bff1812 */ /* 0x000fe2000784c0ff */
[----:B------:R-:W-:Y:S01]  /*54c0*/  VIADD R181, R182, UR48 ;  /* 0x00000030b6b57c36 */ /* 0x000fe20008000000 */
[----:B------:R-:W-:Y:S01]  /*54d0*/  @P1 SEL R2, RZ, 0xffffffff, P3 ;  /* 0xffffffffff021807 */ /* 0x000fe20001800000 */
[----:B------:R-:W-:Y:S01]  /*54e0*/  IMAD.MOV.U32 R108, RZ, RZ, -0x10 ;  /* 0xfffffff0ff6c7424 */ /* 0x000fe200078e00ff */
[----:B------:R-:W-:Y:S01]  /*54f0*/  LOP3.LUT R167, R167, 0x1, RZ, 0x3c, !PT ;  /* 0x00000001a7a77812 */ /* 0x000fe200078e3cff */
[----:B------:R-:W-:Y:S01]  /*5500*/  IMAD.SHL.U32 R102, R169, 0x10, RZ ;  /* 0x00000010a9667824 */ /* 0x000fe200078e00ff */
[----:B------:R-:W-:Y:S01]  /*5510*/  @P0 SEL R2, R3, R2, !P2 ;  /* 0x0000000203020207 */ /* 0x000fe20005000000 */
[C---:B------:R-:W-:Y:S01]  /*5520*/  IMAD.IADD R177, R181.reuse, 0x1, R100 ;  /* 0x00000001b5b17824 */ /* 0x040fe200078e0264 */
[----:B------:R-:W-:Y:S01]  /*5530*/  LEA R87, R76, UR48, 0x3 ;  /* 0x000000304c577c11 */ /* 0x000fe2000f8e18ff */
[----:B------:R-:W-:Y:S01]  /*5540*/  IMAD.IADD R180, R181, 0x1, R102 ;  /* 0x00000001b5b47824 */ /* 0x000fe200078e0266 */
[----:B------:R-:W-:Y:S01]  /*5550*/  @P1 LOP3.LUT R2, R2, 0x1, RZ, 0xc0, !PT ;  /* 0x0000000102021812 */ /* 0x000fe200078ec0ff */
[----:B------:R-:W-:Y:S01]  /*5560*/  IMAD.IADD R175, R102, 0x1, R177 ;  /* 0x0000000166af7824 */ /* 0x000fe200078e02b1 */
[----:B------:R-:W-:Y:S01]  /*5570*/  SHF.L.U32 R0, R166, 0x1f, RZ ;  /* 0x0000001fa6007819 */ /* 0x000fe200000006ff */
[----:B------:R-:W-:Y:S01]  /*5580*/  BSSY B1, `(.L_x_87) ;  /* 0x000004a000017945 */ /* 0x000fe20003800000 */
[----:B------:R-:W-:Y:S01]  /*5590*/  ISETP.NE.U32.OR P4, PT, R2, 0x1, !P1 ;  /* 0x000000010200780c */ /* 0x000fe20004f85470 */
[----:B------:R-:W-:Y:S01]  /*55a0*/  IMAD.MOV.U32 R103, RZ, RZ, 0x1 ;  /* 0x00000001ff677424 */ /* 0x000fe200078e00ff */
[----:B------:R-:W-:Y:S01]  /*55b0*/  PLOP3.LUT P2, PT, PT, PT, UP1, 0x80, 0x8 ;  /* 0x000000000008781c */ /* 0x000fe20003f4f018 */
[----:B------:R-:W-:Y:S01]  /*55c0*/  IMAD R80, R76, 0x100, R79 ;  /* 0x000001004c507824 */ /* 0x000fe200078e024f */
[----:B------:R-:W-:Y:S01]  /*55d0*/  SEL R2, RZ, 0xffffffff, P3 ;  /* 0xffffffffff027807 */ /* 0x000fe20001800000 */
[----:B------:R-:W-:Y:S01]  /*55e0*/  IMAD.MOV.U32 R101, RZ, RZ, RZ ;  /* 0x000000ffff657224 */ /* 0x000fe200078e00ff */
[----:B------:R-:W-:Y:S02]  /*55f0*/  LOP3.LUT P3, R172, R155, 0xff, RZ, 0xc0, !PT ;  /* 0x000000ff9bac7812 */ /* 0x000fe4000786c0ff */
[----:B------:R-:W-:Y:S02]  /*5600*/  CS2R R146, SRZ ;  /* 0x0000000000927805 */ /* 0x000fe4000001ff00 */
[----:B------:R-:W-:Y:S02]  /*5610*/  P2R R179, PR, RZ, 0x10 ;  /* 0x00000010ffb37803 */ /* 0x000fe40000000000 */
[----:B------:R-:W-:Y:S02]  /*5620*/  CS2R R144, SRZ ;  /* 0x0000000000907805 */ /* 0x000fe4000001ff00 */
[----:B------:R-:W-:Y:S02]  /*5630*/  CS2R R138, SRZ ;  /* 0x00000000008a7805 */ /* 0x000fe4000001ff00 */
[----:B------:R-:W-:Y:S02]  /*5640*/  CS2R R136, SRZ ;  /* 0x0000000000887805 */ /* 0x000fe4000001ff00 */
[----:B------:R-:W-:Y:S02]  /*5650*/  CS2R R130, SRZ ;  /* 0x0000000000827805 */ /* 0x000fe4000001ff00 */
[----:B------:R-:W-:Y:S02]  /*5660*/  @P4 SHF.L.U32 R4, R167, 0x1f, RZ ;  /* 0x0000001fa7044819 */ /* 0x000fe400000006ff */
[----:B------:R-:W-:Y:S02]  /*5670*/  CS2R R128, SRZ ;  /* 0x0000000000807805 */ /* 0x000fe4000001ff00 */
[----:B------:R-:W-:Y:S02]  /*5680*/  @P2 SEL R2, R3, R2, !P3 ;  /* 0x0000000203022207 */ /* 0x000fe40005800000 */
[----:B------:R-:W-:Y:S01]  /*5690*/  CS2R R122, SRZ ;  /* 0x00000000007a7805 */ /* 0x000fe2000001ff00 */
[----:B------:R-:W1:Y:S01]  /*56a0*/  @P4 SYNCS.PHASECHK.TRANS64.TRYWAIT P1, [UR48+0x30], R4 ;  /* 0x00003004ff0045a7 */ /* 0x000e620008021130 */
[----:B------:R-:W-:Y:S02]  /*56b0*/  CS2R R120, SRZ ;  /* 0x0000000000787805 */ /* 0x000fe4000001ff00 */
[----:B------:R-:W-:Y:S02]  /*56c0*/  LOP3.LUT R2, R2, 0x1, RZ, 0xc0, !PT ;  /* 0x0000000102027812 */ /* 0x000fe400078ec0ff */
[----:B------:R-:W-:Y:S02]  /*56d0*/  CS2R R114, SRZ ;  /* 0x0000000000727805 */ /* 0x000fe4000001ff00 */
[----:B------:R-:W-:Y:S02]  /*56e0*/  CS2R R112, SRZ ;  /* 0x0000000000707805 */ /* 0x000fe4000001ff00 */
[----:B------:R-:W-:Y:S02]  /*56f0*/  CS2R R106, SRZ ;  /* 0x00000000006a7805 */ /* 0x000fe4000001ff00 */
[----:B------:R-:W-:Y:S02]  /*5700*/  ISETP.NE.U32.AND P2, PT, R2, 0x1, PT ;  /* 0x000000010200780c */ /* 0x000fe40003f45070 */
[----:B------:R-:W-:Y:S02]  /*5710*/  CS2R R104, SRZ ;  /* 0x0000000000687805 */ /* 0x000fe4000001ff00 */
[----:B------:R-:W-:Y:S02]  /*5720*/  CS2R R98, SRZ ;  /* 0x0000000000627805 */ /* 0x000fe4000001ff00 */
[----:B------:R-:W-:Y:S02]  /*5730*/  CS2R R96, SRZ ;  /* 0x0000000000607805 */ /* 0x000fe4000001ff00 */
[----:B------:R-:W-:Y:S02]  /*5740*/  P2R R109, PR, RZ, 0x4 ;  /* 0x00000004ff6d7803 */ /* 0x000fe40000000000 */
[----:B------:R-:W-:Y:S02]  /*5750*/  CS2R R90, SRZ ;  /* 0x00000000005a7805 */ /* 0x000fe4000001ff00 */
[----:B------:R-:W-:Y:S02]  /*5760*/  ISETP.NE.U32.AND P2, PT, R161, 0x1, PT ;  /* 0x00000001a100780c */ /* 0x000fe40003f45070 */
[----:B------:R-:W-:Y:S01]  /*5770*/  CS2R R88, SRZ ;  /* 0x0000000000587805 */ /* 0x000fe2000001ff00 */
[----:B------:R3:W4:Y:S01]  /*5780*/  SYNCS.PHASECHK.TRANS64.TRYWAIT P0, [R87+URZ+0xa0], R0 ;  /* 0x0000a000570075a7 */ /* 0x00072200080011ff */
[----:B------:R-:W-:Y:S05]  /*5790*/  SEL R108, R108, 0x10, !P2 ;  /* 0x000000106c6c7807 */ /* 0x000fea0005000000 */
[----:B------:R-:W-:Y:S02]  /*57a0*/  IMAD.IADD R181, R181, 0x1, R108 ;  /* 0x00000001b5b57824 */ /* 0x000fe400078e026c */
[C---:B------:R-:W-:Y:S02]  /*57b0*/  IMAD.IADD R178, R108.reuse, 0x1, R180 ;  /* 0x000000016cb27824 */ /* 0x040fe400078e02b4 */
[C---:B------:R-:W-:Y:S02]  /*57c0*/  IMAD.IADD R176, R108.reuse, 0x1, R177 ;  /* 0x000000016cb07824 */ /* 0x040fe400078e02b1 */
[----:B------:R-:W-:Y:S01]  /*57d0*/  IMAD.IADD R174, R108, 0x1, R175 ;  /* 0x000000016cae7824 */ /* 0x000fe200078e02af */
[----:B-1----:R-:W-:Y:S01]  /*57e0*/  @P4 SEL R103, RZ, 0x1, !P1 ;  /* 0x00000001ff674807 */ /* 0x002fe20004800000 */
[----:B---3--:R-:W-:Y:S06]  /*57f0*/  @!P4 BRA `(.L_x_88) ;  /* 0x000000000088c947 */ /* 0x008fec0003800000 */
[----:B------:R-:W-:Y:S01]  /*5800*/  IMAD.MOV.U32 R147, RZ, RZ, RZ ;  /* 0x000000ffff937224 */ /* 0x000fe200078e00ff */
[----:B------:R-:W-:Y:S01]  /*5810*/  ISETP.NE.AND P1, PT, R103, RZ, PT ;  /* 0x000000ff6700720c */ /* 0x000fe20003f25270 */
[----:B------:R-:W-:Y:S01]  /*5820*/  BSSY B0, `(.L_x_89) ;  /* 0x0000014000007945 */ /* 0x000fe20003800000 */
[----:B------:R-:W-:Y:S02]  /*5830*/  CS2R R90, SRZ ;  /* 0x00000000005a7805 */ /* 0x000fe4000001ff00 */
        /* <DEDUP_REMOVED lines=13> */
[----:B------:R-:W-:Y:S01]  /*5910*/  CS2R R144, SRZ ;  /* 0x0000000000907805 */ /* 0x000fe2000001ff00 */
[----:B------:R-:W-:Y:S06]  /*5920*/  @P1 BRA `(.L_x_90) ;  /* 0x00000000000c1947 */ /* 0x000fec0003800000 */
[----:B------:R-:W-:Y:S04]  /*5930*/  SHF.L.U32 R3, R167, 0x1f, RZ ;  /* 0x0000001fa7037819 */ /* 0x000fe800000006ff */
[----:B------:R-:W1:Y:S02]  /*5940*/  SYNCS.PHASECHK.TRANS64.TRYWAIT P1, [UR48+0x30], R3 ;  /* 0x00003003ff0075a7 */ /* 0x000e640008021130 */
[----:B-1----:R-:W-:Y:S05]  /*5950*/  @!P1 BRA `(.L_x_91) ;  /* 0x0000005800d49947 */ /* 0x002fea0003800000 */
.L_x_90:
[----:B------:R-:W-:Y:S05]  /*5960*/  BSYNC B0 ;  /* 0x0000000000007941 */ /* 0x000fea0003800000 */
.L_x_89:
[----:B------:R-:W-:Y:S01]  /*5970*/  ISETP.NE.AND P1, PT, R109, RZ, PT ;  /* 0x000000ff6d00720c */ /* 0x000fe20003f25270 */
[----:B------:R-:W-:Y:S11]  /*5980*/  HFMA2 R101, -RZ, RZ, 0, 5.9604644775390625e-08 ;  /* 0x00000001ff657431 */ /* 0x000ff600000001ff */
[----:B------:R-:W-:Y:S01]  /*5990*/  @!UPT UIADD3 URZ, UPT, UPT, URZ, URZ, URZ ;  /* 0x000000fffffff290 */ /* 0x000fe2000fffe0ff */
[----:B------:R3:W1:Y:S04]  /*59a0*/  @P1 LDS.128 R88, [R182+UR48+0x400] ;  /* 0x00040030b6581984 */ /* 0x0006680008000c00 */
[----:B------:R3:W1:Y:S04]  /*59b0*/  @P1 LDS.128 R96, [R181+0x400] ;  /* 0x00040000b5601984 */ /* 0x0006680000000c00 */
[----:B------:R3:W1:Y:S04]  /*59c0*/  @P1 LDS.128 R104, [R180+0x400] ;  /* 0x00040000b4681984 */ /* 0x0006680000000c00 */
[----:B------:R3:W1:Y:S04]  /*59d0*/  @P1 LDS.128 R112, [R178+0x400] ;  /* 0x00040000b2701984 */ /* 0x0006680000000c00 */
[----:B------:R3:W1:Y:S04]  /*59e0*/  @P1 LDS.128 R120, [R177+0x400] ;  /* 0x00040000b1781984 */ /* 0x0006680000000c00 */
[----:B------:R3:W1:Y:S04]  /*59f0*/  @P1 LDS.128 R128, [R176+0x400] ;  /* 0x00040000b0801984 */ /* 0x0006680000000c00 */
[----:B------:R3:W1:Y:S04]  /*5a00*/  @P1 LDS.128 R136, [R175+0x400] ;  /* 0x00040000af881984 */ /* 0x0006680000000c00 */
[----:B------:R3:W1:Y:S02]  /*5a10*/  @P1 LDS.128 R144, [R174+0x400] ;  /* 0x00040000ae901984 */ /* 0x0006640000000c00 */
.L_x_88:
[----:B------:R-:W-:Y:S05]  /*5a20*/  BSYNC B1 ;  /* 0x0000000000017941 */ /* 0x000fea0003800000 */
.L_x_87:
[----:B-1----:R-:W-:Y:S04]  /*5a30*/  SHF.R.U32.HI R3, RZ, 0x15, R80 ;  /* 0x00000015ff037819 */ /* 0x002fe80000011650 */
[----:B------:R-:W-:Y:S01]  /*5a40*/  LOP3.LUT P1, RZ, R3, 0x3, R162, 0x48, !PT ;  /* 0x0000000303ff7812 */ /* 0x000fe200078248a2 */
[----:B------:R-:W-:Y:S01]  /*5a50*/  @!UPT UIADD3 URZ, UPT, UPT, URZ, URZ, URZ ;  /* 0x000000fffffff290 */ /* 0x000fe2000fffe0ff */
[----:B----4-:R-:W-:Y:S11]  /*5a60*/  @P0 BRA `(.L_x_92) ;  /* 0x0000000000080947 */ /* 0x010ff60003800000 */
[----:B------:R-:W1:Y:S02]  /*5a70*/  SYNCS.PHASECHK.TRANS64.TRYWAIT P0, [R87+URZ+0xa0], R0 ;  /* 0x0000a000570075a7 */ /* 0x000e6400080011ff */
[----:B-1----:R-:W-:Y:S05]  /*5a80*/  @!P0 BRA `(.L_x_93) ;  /* 0x0000005800a08947 */ /* 0x002fea0003800000 */
.L_x_92:
[----:B------:R-:W-:Y:S05]  /*5a90*/  @!P1 BRA `(.L_x_94) ;  /* 0x0000000000409947 */ /* 0x000fea0003800000 */
[----:B------:R-:W4:Y:S01]  /*5aa0*/  LDCU.64 UR8, c[0x4][0x70] ;  /* 0x01000e00ff0877ac */ /* 0x000f220008000a00 */
[----:B------:R-:W-:Y:S01]  /*5ab0*/  MOV R3, 0x0 ;  /* 0x0000000000037802 */ /* 0x000fe20000000f00 */
[----:B------:R-:W-:Y:S02]  /*5ac0*/  HFMA2 R12, -RZ, RZ, 0, 5.9604644775390625e-08 ;  /* 0x00000001ff0c7431 */ /* 0x000fe400000001ff */
[----:B------:R-:W-:Y:S02]  /*5ad0*/  IMAD.MOV.U32 R8, RZ, RZ, 0x192 ;  /* 0x00000192ff087424 */ /* 0x000fe400078e00ff */
[----:B------:R-:W-:Y:S01]  /*5ae0*/  IMAD.MOV.U32 R13, RZ, RZ, RZ ;  /* 0x000000ffff0d7224 */ /* 0x000fe200078e00ff */
[----:B------:R-:W5:Y:S01]  /*5af0*/  LDCU.64 UR6, c[0x4][0x78] ;  /* 0x01000f00ff0677ac */ /* 0x000f620008000a00 */
[----:B------:R-:W1:Y:S01]  /*5b00*/  LDC.64 R2, c[0x4][R3] ;  /* 0x0100000003027b82 */ /* 0x000e620000000a00 */
[----:B------:R-:W2:Y:S01]  /*5b10*/  LDCU.64 UR4, c[0x4][0x10] ;  /* 0x01000200ff0477ac */ /* 0x000ea20008000a00 */
[----:B----4-:R-:W-:Y:S01]  /*5b20*/  MOV R5, UR9 ;  /* 0x0000000900057c02 */ /* 0x010fe20008000f00 */
[----:B------:R-:W-:Y:S01]  /*5b30*/  IMAD.U32 R4, RZ, RZ, UR8 ;  /* 0x00000008ff047e24 */ /* 0x000fe2000f8e00ff */
[----:B-----5:R-:W-:Y:S01]  /*5b40*/  MOV R7, UR7 ;  /* 0x0000000700077c02 */ /* 0x020fe20008000f00 */
[----:B------:R-:W-:Y:S01]  /*5b50*/  IMAD.U32 R6, RZ, RZ, UR6 ;  /* 0x00000006ff067e24 */ /* 0x000fe2000f8e00ff */
[----:B--2---:R-:W-:Y:S01]  /*5b60*/  MOV R11, UR5 ;  /* 0x00000005000b7c02 */ /* 0x004fe20008000f00 */
[----:B------:R-:W-:Y:S02]  /*5b70*/  IMAD.U32 R10, RZ, RZ, UR4 ;  /* 0x00000004ff0a7e24 */ /* 0x000fe4000f8e00ff */
[----:B------:R-:W-:Y:S07]  /*5b80*/  LEPC R20, `(.L_x_94) ;  /* 0x000000001014794e */ /* 0x000fee0000000000 */
[----:B-1-3--:R-:W-:Y:S05]  /*5b90*/  CALL.ABS.NOINC R2 ;  /* 0x0000000002007343 */ /* 0x00afea0003c00000 */
.L_x_94:
[----:B------:R-:W-:Y:S01]  /*5ba0*/  SHF.L.U32 R82, R88, 0x10, RZ ;  /* 0x0000001058527819 */ /* 0x000fe200000006ff */
[----:B------:R-:W-:Y:S05]  /*5bb0*/  WARPSYNC.ALL ;  /* 0x0000000000007948 */ /* 0x000fea0003800000 */
[----:B------:R-:W-:Y:S01]  /*5bc0*/  R2UR UR4, R80 ;  /* 0x00000000500472ca */ /* 0x000fe200000e0000 */
[----:B------:R-:W-:Y:S01]  /*5bd0*/  BSSY.RECONVERGENT B0, `(.L_x_95) ;  /* 0x00000fc000007945 */ /* 0x000fe20003800200 */
[----:B------:R-:W-:Y:S02]  /*5be0*/  LOP3.LUT R83, R88, 0xffff0000, RZ, 0xc0, !PT ;  /* 0xffff000058537812 */ /* 0x000fe400078ec0ff */
[----:B------:R-:W-:Y:S02]  /*5bf0*/  LOP3.LUT R84, R89, 0xffff0000, RZ, 0xc0, !PT ;  /* 0xffff000059547812 */ /* 0x000fe400078ec0ff */
[C---:B------:R-:W-:Y:S02]  /*5c00*/  SHF.L.U32 R85, R107.reuse, 0x10, RZ ;  /* 0x000000106b557819 */ /* 0x040fe400000006ff */
[----:B------:R-:W-:Y:S02]  /*5c10*/  LOP3.LUT R86, R107, 0xffff0000, RZ, 0xc0, !PT ;  /* 0xffff00006b567812 */ /* 0x000fe400078ec0ff */
[----:B------:R-:W-:Y:S03]  /*5c20*/  ISETP.NE.AND P0, PT, R170, RZ, PT ;  /* 0x000000ffaa00720c */ /* 0x000fe60003f05270 */
[----:B------:R-:W1:Y:S02]  /*5c30*/  LDTM.x64 R4, tmem[UR4] ;  /* 0x00000004000479ee */ /* 0x000e640008340000 */
[C---:B-12---:R-:W-:Y:S01]  /*5c40*/  FMUL R0, R78.reuse, R4 ;  /* 0x000000044e007220 */ /* 0x046fe20000400000 */
[C---:B------:R-:W-:Y:S01]  /*5c50*/  FMUL R2, R78.reuse, R5 ;  /* 0x000000054e027220 */ /* 0x040fe20000400000 */
[C---:B------:R-:W-:Y:S01]  /*5c60*/  FMUL R3, R78.reuse, R6 ;  /* 0x000000064e037220 */ /* 0x040fe20000400000 */
[----:B------:R-:W-:Y:S01]  /*5c70*/  FMUL R7, R78, R7 ;  /* 0x000000074e077220 */ /* 0x000fe20000400000 */
[----:B------:R-:W-:Y:S01]  /*5c80*/  FFMA R0, R81, R82, R0 ;  /* 0x0000005251007223 */ /* 0x000fe20000000000 */
[----:B------:R-:W-:Y:S01]  /*5c90*/  SHF.L.U32 R82, R89, 0x10, RZ ;  /* 0x0000001059527819 */ /* 0x000fe200000006ff */
[C---:B------:R-:W-:Y:S01]  /*5ca0*/  FFMA R2, R81.reuse, R83, R2 ;  /* 0x0000005351027223 */ /* 0x040fe20000000002 */
[----:B------:R-:W-:Y:S01]  /*5cb0*/  SHF.L.U32 R83, R90, 0x10, RZ ;  /* 0x000000105a537819 */ /* 0x000fe200000006ff */
[C---:B------:R-:W-:Y:S01]  /*5cc0*/  FMUL R4, R78.reuse, R8 ;  /* 0x000000084e047220 */ /* 0x040fe20000400000 */
[----:B------:R-:W-:Y:S01]  /*5cd0*/  FMUL R5, R78, R9 ;  /* 0x000000094e057220 */ /* 0x000fe20000400000 */
[C---:B------:R-:W-:Y:S01]  /*5ce0*/  FFMA R3, R81.reuse, R82, R3 ;  /* 0x0000005251037223 */ /* 0x040fe20000000003 */
[----:B------:R-:W-:Y:S01]  /*5cf0*/  LOP3.LUT R82, R90, 0xffff0000, RZ, 0xc0, !PT ;  /* 0xffff00005a527812 */ /* 0x000fe200078ec0ff */
[----:B------:R-:W-:Y:S01]  /*5d00*/  FFMA R7, R81, R84, R7 ;  /* 0x0000005451077223 */ /* 0x000fe20000000007 */
[----:B------:R-:W-:Y:S01]  /*5d10*/  LOP3.LUT R84, R91, 0xffff0000, RZ, 0xc0, !PT ;  /* 0xffff00005b547812 */ /* 0x000fe200078ec0ff */
[----:B------:R-:W-:Y:S01]  /*5d20*/  FFMA R4, R81, R83, R4 ;  /* 0x0000005351047223 */ /* 0x000fe20000000004 */
[----:B------:R-:W-:Y:S01]  /*5d30*/  SHF.L.U32 R83, R91, 0x10, RZ ;  /* 0x000000105b537819 */ /* 0x000fe200000006ff */
[----:B------:R-:W-:Y:S01]  /*5d40*/  FMUL R6, R78, R10 ;  /* 0x0000000a4e067220 */ /* 0x000fe20000400000 */
[----:B------:R-:W-:Y:S01]  /*5d50*/  F2FP.BF16.F32.PACK_AB R92, R2, R0 ;  /* 0x00000000025c723e */ /* 0x000fe200000010ff */
[----:B------:R-:W-:Y:S01]  /*5d60*/  FMUL R11, R78, R11 ;  /* 0x0000000b4e0b7220 */ /* 0x000fe20000400000 */
[----:B------:R-:W-:Y:S01]  /*5d70*/  F2FP.BF16.F32.PACK_AB R93, R7, R3 ;  /* 0x00000003075d723e */ /* 0x000fe200000010ff */
[C---:B------:R-:W-:Y:S01]  /*5d80*/  FFMA R5, R81.reuse, R82, R5 ;  /* 0x0000005251057223 */ /* 0x040fe20000000005 */
[----:B------:R-:W-:Y:S01]  /*5d90*/  SHF.L.U32 R82, R96, 0x10, RZ ;  /* 0x0000001060527819 */ /* 0x000fe200000006ff */
[----:B------:R-:W-:Y:S01]  /*5da0*/  FFMA R6, R81, R83, R6 ;  /* 0x0000005351067223 */ /* 0x000fe20000000006 */
[----:B------:R-:W-:Y:S01]  /*5db0*/  SHF.L.U32 R83, R98, 0x10, RZ ;  /* 0x0000001062537819 */ /* 0x000fe200000006ff */
[----:B------:R-:W-:Y:S01]  /*5dc0*/  FMUL R8, R78, R12 ;  /* 0x0000000c4e087220 */ /* 0x000fe20000400000 */
[----:B------:R-:W-:Y:S01]  /*5dd0*/  F2FP.BF16.F32.PACK_AB R94, R5, R4 ;  /* 0x00000004055e723e */ /* 0x000fe200000010ff */
[C---:B------:R-:W-:Y:S01]  /*5de0*/  FFMA R11, R81.reuse, R84, R11 ;  /* 0x00000054510b7223 */ /* 0x040fe2000000000b */
[----:B------:R-:W-:Y:S01]  /*5df0*/  LOP3.LUT R84, R96, 0xffff0000, RZ, 0xc0, !PT ;  /* 0xffff000060547812 */ /* 0x000fe200078ec0ff */
[C---:B------:R-:W-:Y:S01]  /*5e00*/  FMUL R9, R78.reuse, R13 ;  /* 0x0000000d4e097220 */ /* 0x040fe20000400000 */
[----:B------:R-:W-:Y:S01]  /*5e10*/  FFMA R8, R81, R82, R8 ;  /* 0x0000005251087223 */ /* 0x000fe20000000008 */
[----:B------:R-:W-:Y:S01]  /*5e20*/  SHF.L.U32 R82, R97, 0x10, RZ ;  /* 0x0000001061527819 */ /* 0x000fe200000006ff */
[C---:B------:R-:W-:Y:S01]  /*5e30*/  FMUL R10, R78.reuse, R14 ;  /* 0x0000000e4e0a7220 */ /* 0x040fe20000400000 */
[----:B------:R-:W-:Y:S01]  /*5e40*/  F2FP.BF16.F32.PACK_AB R95, R11, R6 ;  /* 0x000000060b5f723e */ /* 0x000fe200000010ff */
[----:B------:R-:W-:Y:S01]  /*5e50*/  FFMA R9, R81, R84, R9 ;  /* 0x0000005451097223 */ /* 0x000fe20000000009 */
[----:B------:R-:W-:Y:S01]  /*5e60*/  LOP3.LUT R84, R97, 0xffff0000, RZ, 0xc0, !PT ;  /* 0xffff000061547812 */ /* 0x000fe200078ec0ff */
[----:B------:R-:W-:Y:S01]  /*5e70*/  FMUL R15, R78, R15 ;  /* 0x0000000f4e0f7220 */ /* 0x000fe20000400000 */
[----:B------:R-:W-:Y:S01]  /*5e80*/  FFMA R10, R81, R82, R10 ;  /* 0x00000052510a7223 */ /* 0x000fe2000000000a */
[----:B------:R-:W-:Y:S01]  /*5e90*/  LOP3.LUT R82, R98, 0xffff0000, RZ, 0xc0, !PT ;  /* 0xffff000062527812 */ /* 0x000fe200078ec0ff */
[C---:B------:R-:W-:Y:S01]  /*5ea0*/  FMUL R12, R78.reuse, R16 ;  /* 0x000000104e0c7220 */ /* 0x040fe20000400000 */
[----:B------:R-:W-:Y:S01]  /*5eb0*/  F2FP.BF16.F32.PACK_AB R116, R9, R8 ;  /* 0x000000080974723e */ /* 0x000fe200000010ff */
[----:B------:R-:W-:Y:S01]  /*5ec0*/  FMUL R13, R78, R17 ;  /* 0x000000114e0d7220 */ /* 0x000fe20000400000 */
[----:B------:R-:W-:Y:S01]  /*5ed0*/  FFMA R15, R81, R84, R15 ;  /* 0x00000054510f7223 */ /* 0x000fe2000000000f */
[----:B------:R-:W-:Y:S01]  /*5ee0*/  LOP3.LUT R84, R99, 0xffff0000, RZ, 0xc0, !PT ;  /* 0xffff000063547812 */ /* 0x000fe200078ec0ff */
[----:B------:R-:W-:Y:S01]  /*5ef0*/  FFMA R12, R81, R83, R12 ;  /* 0x00000053510c7223 */ /* 0x000fe2000000000c */
[----:B------:R-:W-:Y:S01]  /*5f00*/  SHF.L.U32 R83, R99, 0x10, RZ ;  /* 0x0000001063537819 */ /* 0x000fe200000006ff */
[----:B------:R-:W-:Y:S01]  /*5f10*/  FFMA R13, R81, R82, R13 ;  /* 0x00000052510d7223 */ /* 0x000fe2000000000d */
[----:B------:R-:W-:Y:S01]  /*5f20*/  SHF.L.U32 R82, R104, 0x10, RZ ;  /* 0x0000001068527819 */ /* 0x000fe200000006ff */
[C---:B------:R-:W-:Y:S01]  /*5f30*/  FMUL R14, R78.reuse, R18 ;  /* 0x000000124e0e7220 */ /* 0x040fe20000400000 */
[----:B------:R-:W-:Y:S01]  /*5f40*/  F2FP.BF16.F32.PACK_AB R117, R15, R10 ;  /* 0x0000000a0f75723e */ /* 0x000fe200000010ff */
[C---:B------:R-:W-:Y:S01]  /*5f50*/  FMUL R19, R78.reuse, R19 ;  /* 0x000000134e137220 */ /* 0x040fe20000400000 */
[----:B------:R-:W-:Y:S01]  /*5f60*/  F2FP.BF16.F32.PACK_AB R118, R13, R12 ;  /* 0x0000000c0d76723e */ /* 0x000fe200000010ff */
[----:B------:R-:W-:Y:S01]  /*5f70*/  FMUL R16, R78, R20 ;  /* 0x000000144e107220 */ /* 0x000fe20000400000 */
[C---:B------:R-:W-:Y:S01]  /*5f80*/  FFMA R14, R81.reuse, R83, R14 ;  /* 0x00000053510e7223 */ /* 0x040fe2000000000e */
[----:B------:R-:W-:Y:S01]  /*5f90*/  SHF.L.U32 R83, R106, 0x10, RZ ;  /* 0x000000106a537819 */ /* 0x000fe200000006ff */
[C---:B------:R-:W-:Y:S01]  /*5fa0*/  FFMA R19, R81.reuse, R84, R19 ;  /* 0x0000005451137223 */ /* 0x040fe20000000013 */
[----:B------:R-:W-:Y:S01]  /*5fb0*/  LOP3.LUT R84, R104, 0xffff0000, RZ, 0xc0, !PT ;  /* 0xffff000068547812 */ /* 0x000fe200078ec0ff */
[----:B------:R-:W-:Y:S01]  /*5fc0*/  FFMA R16, R81, R82, R16 ;  /* 0x0000005251107223 */ /* 0x000fe20000000010 */
[----:B------:R-:W-:Y:S01]  /*5fd0*/  SHF.L.U32 R82, R105, 0x10, RZ ;  /* 0x0000001069527819 */ /* 0x000fe200000006ff */
[C---:B------:R-:W-:Y:S01]  /*5fe0*/  FMUL R17, R78.reuse, R21 ;  /* 0x000000154e117220 */ /* 0x040fe20000400000 */
[----:B------:R-:W-:Y:S01]  /*5ff0*/  F2FP.BF16.F32.PACK_AB R119, R19, R14 ;  /* 0x0000000e1377723e */ /* 0x000fe200000010ff */
[C---:B------:R-:W-:Y:S01]  /*6000*/  FMUL R18, R78.reuse, R22 ;  /* 0x000000164e127220 */ /* 0x040fe20000400000 */
[----:B------:R-:W-:Y:S01]  /*6010*/  FMUL R23, R78, R23 ;  /* 0x000000174e177220 */ /* 0x000fe20000400000 */
[C---:B------:R-:W-:Y:S01]  /*6020*/  FFMA R17, R81.reuse, R84, R17 ;  /* 0x0000005451117223 */ /* 0x040fe20000000011 */
[----:B------:R-:W-:Y:S01]  /*6030*/  LOP3.LUT R84, R106, 0xffff0000, RZ, 0xc0, !PT ;  /* 0xffff00006a547812 */ /* 0x000fe200078ec0ff */
[----:B------:R-:W-:Y:S01]  /*6040*/  FFMA R18, R81, R82, R18 ;  /* 0x0000005251127223 */ /* 0x000fe20000000012 */
[----:B------:R-:W-:Y:S01]  /*6050*/  LOP3.LUT R82, R105, 0xffff0000, RZ, 0xc0, !PT ;  /* 0xffff000069527812 */ /* 0x000fe200078ec0ff */
[C---:B------:R-:W-:Y:S01]  /*6060*/  FMUL R20, R78.reuse, R24 ;  /* 0x000000184e147220 */ /* 0x040fe20000400000 */
[----:B------:R-:W-:Y:S01]  /*6070*/  F2FP.BF16.F32.PACK_AB R124, R17, R16 ;  /* 0x00000010117c723e */ /* 0x000fe200000010ff */
[C---:B------:R-:W-:Y:S01]  /*6080*/  FMUL R21, R78.reuse, R25 ;  /* 0x000000194e157220 */ /* 0x040fe20000400000 */
[----:B------:R-:W-:Y:S01]  /*6090*/  FMUL R22, R78, R26 ;  /* 0x0000001a4e167220 */ /* 0x000fe20000400000 */
[C---:B------:R-:W-:Y:S01]  /*60a0*/  FFMA R23, R81.reuse, R82, R23 ;  /* 0x0000005251177223 */ /* 0x040fe20000000017 */
[----:B------:R-:W-:Y:S01]  /*60b0*/  SHF.L.U32 R82, R112, 0x10, RZ ;  /* 0x0000001070527819 */ /* 0x000fe200000006ff */
[C---:B------:R-:W-:Y:S01]  /*60c0*/  FMUL R27, R78.reuse, R27 ;  /* 0x0000001b4e1b7220 */ /* 0x040fe20000400000 */
[----:B------:R-:W-:Y:S01]  /*60d0*/  FFMA R20, R81, R83, R20 ;  /* 0x0000005351147223 */ /* 0x000fe20000000014 */
[----:B------:R-:W-:Y:S01]  /*60e0*/  SHF.L.U32 R83, R113, 0x10, RZ ;  /* 0x0000001071537819 */ /* 0x000fe200000006ff */
[----:B------:R-:W-:Y:S01]  /*60f0*/  FMUL R24, R78, R28 ;  /* 0x0000001c4e187220 */ /* 0x000fe20000400000 */
[----:B------:R-:W-:Y:S01]  /*6100*/  F2FP.BF16.F32.PACK_AB R125, R23, R18 ;  /* 0x00000012177d723e */ /* 0x000fe200000010ff */
[C---:B------:R-:W-:Y:S01]  /*6110*/  FFMA R21, R81.reuse, R84, R21 ;  /* 0x0000005451157223 */ /* 0x040fe20000000015 */
[----:B------:R-:W-:Y:S01]  /*6120*/  LOP3.LUT R84, R112, 0xffff0000, RZ, 0xc0, !PT ;  /* 0xffff000070547812 */ /* 0x000fe200078ec0ff */
[----:B------:R-:W-:Y:S01]  /*6130*/  FFMA R22, R81, R85, R22 ;  /* 0x0000005551167223 */ /* 0x000fe20000000016 */
[----:B------:R-:W-:Y:S01]  /*6140*/  SHF.L.U32 R85, R115, 0x10, RZ ;  /* 0x0000001073557819 */ /* 0x000fe200000006ff */
[----:B------:R-:W-:Y:S01]  /*6150*/  FFMA R27, R81, R86, R27 ;  /* 0x00000056511b7223 */ /* 0x000fe2000000001b */
[----:B------:R-:W-:Y:S01]  /*6160*/  F2FP.BF16.F32.PACK_AB R126, R21, R20 ;  /* 0x00000014157e723e */ /* 0x000fe200000010ff */
[----:B------:R-:W-:Y:S01]  /*6170*/  FFMA R24, R81, R82, R24 ;  /* 0x0000005251187223 */ /* 0x000fe20000000018 */
[----:B------:R-:W-:Y:S01]  /*6180*/  LOP3.LUT R82, R113, 0xffff0000, RZ, 0xc0, !PT ;  /* 0xffff000071527812 */ /* 0x000fe200078ec0ff */
[C---:B------:R-:W-:Y:S01]  /*6190*/  FMUL R25, R78.reuse, R29 ;  /* 0x0000001d4e197220 */ /* 0x040fe20000400000 */
[----:B------:R-:W-:Y:S01]  /*61a0*/  F2FP.BF16.F32.PACK_AB R127, R27, R22 ;  /* 0x000000161b7f723e */ /* 0x000fe200000010ff */
[C---:B------:R-:W-:Y:S01]  /*61b0*/  FMUL R26, R78.reuse, R30 ;  /* 0x0000001e4e1a7220 */ /* 0x040fe20000400000 */
[----:B------:R-:W-:Y:S01]  /*61c0*/  LOP3.LUT R86, R147, 0xffff0000, RZ, 0xc0, !PT ;  /* 0xffff000093567812 */ /* 0x000fe200078ec0ff */
[----:B------:R-:W-:Y:S01]  /*61d0*/  FMUL R31, R78, R31 ;  /* 0x0000001f4e1f7220 */ /* 0x000fe20000400000 */
[----:B------:R-:W-:Y:S01]  /*61e0*/  FFMA R25, R81, R84, R25 ;  /* 0x0000005451197223 */ /* 0x000fe20000000019 */
[----:B------:R-:W-:Y:S01]  /*61f0*/  LOP3.LUT R84, R115, 0xffff0000, RZ, 0xc0, !PT ;  /* 0xffff000073547812 */ /* 0x000fe200078ec0ff */
[C---:B------:R-:W-:Y:S01]  /*6200*/  FFMA R26, R81.reuse, R83, R26 ;  /* 0x00000053511a7223 */ /* 0x040fe2000000001a */
[C---:B------:R-:W-:Y:S01]  /*6210*/  SHF.L.U32 R83, R114.reuse, 0x10, RZ ;  /* 0x0000001072537819 */ /* 0x040fe200000006ff */
[C---:B------:R-:W-:Y:S01]  /*6220*/  FFMA R31, R81.reuse, R82, R31 ;  /* 0x00000052511f7223 */ /* 0x040fe2000000001f */
[----:B------:R-:W-:Y:S01]  /*6230*/  LOP3.LUT R82, R114, 0xffff0000, RZ, 0xc0, !PT ;  /* 0xffff000072527812 */ /* 0x000fe200078ec0ff */
[C---:B------:R-:W-:Y:S01]  /*6240*/  FMUL R28, R78.reuse, R32 ;  /* 0x000000204e1c7220 */ /* 0x040fe20000400000 */
[C---:B------:R-:W-:Y:S01]  /*6250*/  FMUL R29, R78.reuse, R33 ;  /* 0x000000214e1d7220 */ /* 0x040fe20000400000 */
[C---:B------:R-:W-:Y:S01]  /*6260*/  FMUL R30, R78.reuse, R34 ;  /* 0x000000224e1e7220 */ /* 0x040fe20000400000 */
[----:B------:R-:W-:Y:S01]  /*6270*/  FMUL R35, R78, R35 ;  /* 0x000000234e237220 */ /* 0x000fe20000400000 */
[----:B------:R-:W-:Y:S01]  /*6280*/  FFMA R28, R81, R83, R28 ;  /* 0x00000053511c7223 */ /* 0x000fe2000000001c */
[----:B------:R-:W-:Y:S01]  /*6290*/  SHF.L.U32 R83, R121, 0x10, RZ ;  /* 0x0000001079537819 */ /* 0x000fe200000006ff */
[C---:B------:R-:W-:Y:S01]  /*62a0*/  FFMA R29, R81.reuse, R82, R29 ;  /* 0x00000052511d7223 */ /* 0x040fe2000000001d */
[C---:B------:R-:W-:Y:S01]  /*62b0*/  SHF.L.U32 R82, R120.reuse, 0x10, RZ ;  /* 0x0000001078527819 */ /* 0x040fe200000006ff */
[----:B------:R-:W-:Y:S01]  /*62c0*/  FFMA R30, R81, R85, R30 ;  /* 0x00000055511e7223 */ /* 0x000fe2000000001e */
[----:B------:R-:W-:Y:S01]  /*62d0*/  SHF.L.U32 R85, R123, 0x10, RZ ;  /* 0x000000107b557819 */ /* 0x000fe200000006ff */
[C---:B------:R-:W-:Y:S01]  /*62e0*/  FFMA R35, R81.reuse, R84, R35 ;  /* 0x0000005451237223 */ /* 0x040fe20000000023 */
[----:B------:R-:W-:Y:S01]  /*62f0*/  LOP3.LUT R84, R120, 0xffff0000, RZ, 0xc0, !PT ;  /* 0xffff000078547812 */ /* 0x000fe200078ec0ff */
[C---:B------:R-:W-:Y:S01]  /*6300*/  FMUL R32, R78.reuse, R36 ;  /* 0x000000244e207220 */ /* 0x040fe20000400000 */
[C---:B------:R-:W-:Y:S01]  /*6310*/  FMUL R33, R78.reuse, R37 ;  /* 0x000000254e217220 */ /* 0x040fe20000400000 */
[----:B------:R-:W-:Y:S01]  /*6320*/  FMUL R34, R78, R38 ;  /* 0x000000264e227220 */ /* 0x000fe20000400000 */
[----:B------:R1:W-:Y:S01]  /*6330*/  STS.128 [R182+UR48+0x400], R92 ;  /* 0x0004005cb6007988 */ /* 0x0003e20008000c30 */
[----:B------:R-:W-:Y:S01]  /*6340*/  FFMA R32, R81, R82, R32 ;  /* 0x0000005251207223 */ /* 0x000fe20000000020 */
[----:B------:R-:W-:Y:S01]  /*6350*/  LOP3.LUT R82, R121, 0xffff0000, RZ, 0xc0, !PT ;  /* 0xffff000079527812 */ /* 0x000fe200078ec0ff */
[C---:B------:R-:W-:Y:S01]  /*6360*/  FFMA R33, R81.reuse, R84, R33 ;  /* 0x0000005451217223 */ /* 0x040fe20000000021 */
[----:B------:R-:W-:Y:S01]  /*6370*/  LOP3.LUT R84, R122, 0xffff0000, RZ, 0xc0, !PT ;  /* 0xffff00007a547812 */ /* 0x000fe200078ec0ff */
[----:B------:R-:W-:Y:S01]  /*6380*/  FMUL R39, R78, R39 ;  /* 0x000000274e277220 */ /* 0x000fe20000400000 */
[C---:B------:R-:W-:Y:S01]  /*6390*/  FFMA R34, R81.reuse, R83, R34 ;  /* 0x0000005351227223 */ /* 0x040fe20000000022 */
[----:B------:R-:W-:Y:S01]  /*63a0*/  SHF.L.U32 R83, R122, 0x10, RZ ;  /* 0x000000107a537819 */ /* 0x000fe200000006ff */
[C---:B------:R-:W-:Y:S01]  /*63b0*/  FMUL R36, R78.reuse, R40 ;  /* 0x000000284e247220 */ /* 0x040fe20000400000 */
[----:B------:R-:W-:Y:S01]  /*63c0*/  FFMA R39, R81, R82, R39 ;  /* 0x0000005251277223 */ /* 0x000fe20000000027 */
[----:B------:R-:W-:Y:S01]  /*63d0*/  LOP3.LUT R82, R123, 0xffff0000, RZ, 0xc0, !PT ;  /* 0xffff00007b527812 */ /* 0x000fe200078ec0ff */
[C---:B------:R-:W-:Y:S01]  /*63e0*/  FMUL R37, R78.reuse, R41 ;  /* 0x000000294e257220 */ /* 0x040fe20000400000 */
[C---:B------:R-:W-:Y:S01]  /*63f0*/  FMUL R38, R78.reuse, R42 ;  /* 0x0000002a4e267220 */ /* 0x040fe20000400000 */
[----:B------:R-:W-:Y:S01]  /*6400*/  FMUL R43, R78, R43 ;  /* 0x0000002b4e2b7220 */ /* 0x000fe20000400000 */
[C---:B------:R-:W-:Y:S01]  /*6410*/  FFMA R36, R81.reuse, R83, R36 ;  /* 0x0000005351247223 */ /* 0x040fe20000000024 */
[C---:B------:R-:W-:Y:S01]  /*6420*/  SHF.L.U32 R83, R128.reuse, 0x10, RZ ;  /* 0x0000001080537819 */ /* 0x040fe200000006ff */
[----:B------:R2:W-:Y:S01]  /*6430*/  STS.128 [R181+0x400], R116 ;  /* 0x00040074b5007388 */ /* 0x0005e20000000c00 */
[----:B------:R-:W-:Y:S01]  /*6440*/  FFMA R37, R81, R84, R37 ;  /* 0x0000005451257223 */ /* 0x000fe20000000025 */
[----:B------:R-:W-:Y:S01]  /*6450*/  LOP3.LUT R84, R129, 0xffff0000, RZ, 0xc0, !PT ;  /* 0xffff000081547812 */ /* 0x000fe200078ec0ff */
[----:B------:R-:W-:Y:S01]  /*6460*/  FFMA R38, R81, R85, R38 ;  /* 0x0000005551267223 */ /* 0x000fe20000000026 */
[----:B------:R-:W-:Y:S01]  /*6470*/  SHF.L.U32 R85, R129, 0x10, RZ ;  /* 0x0000001081557819 */ /* 0x000fe200000006ff */
        /* <DEDUP_REMOVED lines=8> */
[----:B------:R4:W-:Y:S01]  /*6500*/  STS.128 [R180+0x400], R124 ;  /* 0x0004007cb4007388 */ /* 0x0009e20000000c00 */
[C---:B------:R-:W-:Y:S01]  /*6510*/  FFMA R41, R81.reuse, R82, R41 ;  /* 0x0000005251297223 */ /* 0x040fe20000000029 */
[C---:B------:R-:W-:Y:S01]  /*6520*/  SHF.L.U32 R82, R130.reuse, 0x10, RZ ;  /* 0x0000001082527819 */ /* 0x040fe200000006ff */
[----:B------:R-:W-:Y:S01]  /*6530*/  FFMA R42, R81, R85, R42 ;  /* 0x00000055512a7223 */ /* 0x000fe2000000002a */
[----:B------:R-:W-:Y:S01]  /*6540*/  SHF.L.U32 R85, R137, 0x10, RZ ;  /* 0x0000001089557819 */ /* 0x000fe200000006ff */
[----:B------:R-:W-:Y:S01]  /*6550*/  FFMA R47, R81, R84, R47 ;  /* 0x00000054512f7223 */ /* 0x000fe2000000002f */
[----:B------:R-:W-:Y:S01]  /*6560*/  LOP3.LUT R84, R130, 0xffff0000, RZ, 0xc0, !PT ;  /* 0xffff000082547812 */ /* 0x000fe200078ec0ff */
[C---:B------:R-:W-:Y:S01]  /*6570*/  FMUL R44, R78.reuse, R48 ;  /* 0x000000304e2c7220 */ /* 0x040fe20000400000 */
[----:B-1----:R-:W-:Y:S01]  /*6580*/  F2FP.BF16.F32.PACK_AB R92, R25, R24 ;  /* 0x00000018195c723e */ /* 0x002fe200000010ff */
[C---:B------:R-:W-:Y:S01]  /*6590*/  FMUL R45, R78.reuse, R49 ;  /* 0x000000314e2d7220 */ /* 0x040fe20000400000 */
[----:B------:R-:W-:Y:S01]  /*65a0*/  F2FP.BF16.F32.PACK_AB R93, R31, R26 ;  /* 0x0000001a1f5d723e */ /* 0x000fe200000010ff */
[----:B------:R-:W-:Y:S01]  /*65b0*/  FMUL R46, R78, R50 ;  /* 0x000000324e2e7220 */ /* 0x000fe20000400000 */
[----:B------:R-:W-:Y:S01]  /*65c0*/  F2FP.BF16.F32.PACK_AB R94, R29, R28 ;  /* 0x0000001c1d5e723e */ /* 0x000fe200000010ff */
[----:B------:R-:W-:Y:S01]  /*65d0*/  FFMA R44, R81, R82, R44 ;  /* 0x00000052512c7223 */ /* 0x000fe2000000002c */
[----:B------:R-:W-:Y:S01]  /*65e0*/  LOP3.LUT R82, R131, 0xffff0000, RZ, 0xc0, !PT ;  /* 0xffff000083527812 */ /* 0x000fe200078ec0ff */
[----:B------:R-:W-:Y:S01]  /*65f0*/  FFMA R45, R81, R84, R45 ;  /* 0x00000054512d7223 */ /* 0x000fe2000000002d */
[----:B------:R-:W-:Y:S01]  /*6600*/  LOP3.LUT R84, R136, 0xffff0000, RZ, 0xc0, !PT ;  /* 0xffff000088547812 */ /* 0x000fe200078ec0ff */
[----:B------:R-:W-:Y:S01]  /*6610*/  FMUL R51, R78, R51 ;  /* 0x000000334e337220 */ /* 0x000fe20000400000 */
[----:B------:R-:W-:Y:S01]  /*6620*/  F2FP.BF16.F32.PACK_AB R95, R35, R30 ;  /* 0x0000001e235f723e */ /* 0x000fe200000010ff */
[----:B------:R-:W-:Y:S01]  /*6630*/  FFMA R46, R81, R83, R46 ;  /* 0x00000053512e7223 */ /* 0x000fe2000000002e */
[----:B------:R-:W-:Y:S01]  /*6640*/  SHF.L.U32 R83, R136, 0x10, RZ ;  /* 0x0000001088537819 */ /* 0x000fe200000006ff */
[C---:B------:R-:W-:Y:S01]  /*6650*/  FMUL R48, R78.reuse, R52 ;  /* 0x000000344e307220 */ /* 0x040fe20000400000 */
[----:B--2---:R-:W-:Y:S01]  /*6660*/  F2FP.BF16.F32.PACK_AB R116, R33, R32 ;  /* 0x000000202174723e */ /* 0x004fe200000010ff */
[----:B------:R-:W-:Y:S01]  /*6670*/  FFMA R51, R81, R82, R51 ;  /* 0x0000005251337223 */ /* 0x000fe20000000033 */
[----:B------:R-:W-:Y:S01]  /*6680*/  LOP3.LUT R82, R137, 0xffff0000, RZ, 0xc0, !PT ;  /* 0xffff000089527812 */ /* 0x000fe200078ec0ff */
[----:B------:R1:W-:Y:S01]  /*6690*/  STS.128 [R178+0x400], R92 ;  /* 0x0004005cb2007388 */ /* 0x0003e20000000c00 */
[----:B------:R-:W-:Y:S01]  /*66a0*/  F2FP.BF16.F32.PACK_AB R117, R39, R34 ;  /* 0x000000222775723e */ /* 0x000fe200000010ff */
[C---:B------:R-:W-:Y:S01]  /*66b0*/  FMUL R49, R78.reuse, R53 ;  /* 0x000000354e317220 */ /* 0x040fe20000400000 */
[----:B------:R-:W-:Y:S01]  /*66c0*/  F2FP.BF16.F32.PACK_AB R118, R37, R36 ;  /* 0x000000242576723e */ /* 0x000fe200000010ff */
[C---:B------:R-:W-:Y:S01]  /*66d0*/  FMUL R50, R78.reuse, R54 ;  /* 0x000000364e327220 */ /* 0x040fe20000400000 */
[----:B------:R-:W-:Y:S01]  /*66e0*/  F2FP.BF16.F32.PACK_AB R119, R43, R38 ;  /* 0x000000262b77723e */ /* 0x000fe200000010ff */
[----:B------:R-:W-:Y:S01]  /*66f0*/  FMUL R55, R78, R55 ;  /* 0x000000374e377220 */ /* 0x000fe20000400000 */
[----:B----4-:R-:W-:Y:S01]  /*6700*/  F2FP.BF16.F32.PACK_AB R124, R41, R40 ;  /* 0x00000028297c723e */ /* 0x010fe200000010ff */
[C---:B------:R-:W-:Y:S01]  /*6710*/  FFMA R48, R81.reuse, R83, R48 ;  /* 0x0000005351307223 */ /* 0x040fe20000000030 */
[C---:B------:R-:W-:Y:S01]  /*6720*/  FFMA R49, R81.reuse, R84, R49 ;  /* 0x0000005451317223 */ /* 0x040fe20000000031 */
[----:B------:R1:W-:Y:S01]  /*6730*/  STS.128 [R177+0x400], R116 ;  /* 0x00040074b1007388 */ /* 0x0003e20000000c00 */
[C---:B------:R-:W-:Y:S01]  /*6740*/  SHF.L.U32 R83, R138.reuse, 0x10, RZ ;  /* 0x000000108a537819 */ /* 0x040fe200000006ff */
[----:B------:R-:W-:Y:S01]  /*6750*/  FFMA R50, R81, R85, R50 ;  /* 0x0000005551327223 */ /* 0x000fe20000000032 */
[----:B------:R-:W-:Y:S01]  /*6760*/  SHF.L.U32 R85, R139, 0x10, RZ ;  /* 0x000000108b557819 */ /* 0x000fe200000006ff */
[----:B------:R-:W-:Y:S01]  /*6770*/  FFMA R55, R81, R82, R55 ;  /* 0x0000005251377223 */ /* 0x000fe20000000037 */
[----:B------:R-:W-:Y:S01]  /*6780*/  LOP3.LUT R82, R138, 0xffff0000, RZ, 0xc0, !PT ;  /* 0xffff00008a527812 */ /* 0x000fe200078ec0ff */
[C---:B------:R-:W-:Y:S01]  /*6790*/  FMUL R52, R78.reuse, R56 ;  /* 0x000000384e347220 */ /* 0x040fe20000400000 */
[----:B------:R-:W-:Y:S01]  /*67a0*/  LOP3.LUT R84, R139, 0xffff0000, RZ, 0xc0, !PT ;  /* 0xffff00008b547812 */ /* 0x000fe200078ec0ff */
[C---:B------:R-:W-:Y:S01]  /*67b0*/  FMUL R53, R78.reuse, R57 ;  /* 0x000000394e357220 */ /* 0x040fe20000400000 */
[C---:B------:R-:W-:Y:S01]  /*67c0*/  FMUL R54, R78.reuse, R58 ;  /* 0x0000003a4e367220 */ /* 0x040fe20000400000 */
[----:B------:R-:W-:Y:S01]  /*67d0*/  FMUL R59, R78, R59 ;  /* 0x0000003b4e3b7220 */ /* 0x000fe20000400000 */
[C---:B------:R-:W-:Y:S01]  /*67e0*/  FFMA R52, R81.reuse, R83, R52 ;  /* 0x0000005351347223 */ /* 0x040fe20000000034 */
[C---:B------:R-:W-:Y:S01]  /*67f0*/  FFMA R53, R81.reuse, R82, R53 ;  /* 0x0000005251357223 */ /* 0x040fe20000000035 */
[C---:B------:R-:W-:Y:S01]  /*6800*/  FFMA R54, R81.reuse, R85, R54 ;  /* 0x0000005551367223 */ /* 0x040fe20000000036 */
[----:B------:R-:W-:Y:S01]  /*6810*/  FFMA R59, R81, R84, R59 ;  /* 0x00000054513b7223 */ /* 0x000fe2000000003b */
[----:B------:R-:W-:Y:S01]  /*6820*/  SHF.L.U32 R82, R144, 0x10, RZ ;  /* 0x0000001090527819 */ /* 0x000fe200000006ff */
[----:B------:R-:W-:Y:S01]  /*6830*/  FMUL R56, R78, R60 ;  /* 0x0000003c4e387220 */ /* 0x000fe20000400000 */
[----:B------:R-:W-:Y:S01]  /*6840*/  LOP3.LUT R84, R144, 0xffff0000, RZ, 0xc0, !PT ;  /* 0xffff000090547812 */ /* 0x000fe200078ec0ff */
[C---:B------:R-:W-:Y:S01]  /*6850*/  FMUL R57, R78.reuse, R61 ;  /* 0x0000003d4e397220 */ /* 0x040fe20000400000 */
[----:B------:R-:W-:Y:S01]  /*6860*/  SHF.L.U32 R83, R145, 0x10, RZ ;  /* 0x0000001091537819 */ /* 0x000fe200000006ff */
[C---:B------:R-:W-:Y:S01]  /*6870*/  FMUL R58, R78.reuse, R62 ;  /* 0x0000003e4e3a7220 */ /* 0x040fe20000400000 */
[----:B------:R-:W-:Y:S01]  /*6880*/  F2FP.BF16.F32.PACK_AB R125, R47, R42 ;  /* 0x0000002a2f7d723e */ /* 0x000fe200000010ff */
[----:B------:R-:W-:Y:S01]  /*6890*/  FFMA R56, R81, R82, R56 ;  /* 0x0000005251387223 */ /* 0x000fe20000000038 */
[----:B------:R-:W-:Y:S01]  /*68a0*/  F2FP.BF16.F32.PACK_AB R126, R45, R44 ;  /* 0x0000002c2d7e723e */ /* 0x000fe200000010ff */
[----:B------:R-:W-:Y:S01]  /*68b0*/  FFMA R57, R81, R84, R57 ;  /* 0x0000005451397223 */ /* 0x000fe20000000039 */
[----:B------:R-:W-:Y:S01]  /*68c0*/  F2FP.BF16.F32.PACK_AB R127, R51, R46 ;  /* 0x0000002e337f723e */ /* 0x000fe200000010ff */
[----:B------:R-:W-:Y:S01]  /*68d0*/  FFMA R58, R81, R83, R58 ;  /* 0x00000053513a7223 */ /* 0x000fe2000000003a */
[----:B------:R-:W-:Y:S01]  /*68e0*/  LOP3.LUT R82, R145, 0xffff0000, RZ, 0xc0, !PT ;  /* 0xffff000091527812 */ /* 0x000fe200078ec0ff */
[----:B------:R-:W-:Y:S01]  /*68f0*/  FMUL R63, R78, R63 ;  /* 0x0000003f4e3f7220 */ /* 0x000fe20000400000 */
[----:B------:R-:W-:Y:S01]  /*6900*/  SHF.L.U32 R83, R146, 0x10, RZ ;  /* 0x0000001092537819 */ /* 0x000fe200000006ff */
[----:B------:R1:W-:Y:S01]  /*6910*/  STS.128 [R176+0x400], R124 ;  /* 0x0004007cb0007388 */ /* 0x0003e20000000c00 */
[----:B------:R-:W-:Y:S01]  /*6920*/  FMUL R60, R78, R64 ;  /* 0x000000404e3c7220 */ /* 0x000fe20000400000 */
[----:B------:R-:W-:Y:S01]  /*6930*/  LOP3.LUT R84, R146, 0xffff0000, RZ, 0xc0, !PT ;  /* 0xffff000092547812 */ /* 0x000fe200078ec0ff */
[C---:B------:R-:W-:Y:S01]  /*6940*/  FMUL R61, R78.reuse, R65 ;  /* 0x000000414e3d7220 */ /* 0x040fe20000400000 */
[----:B------:R-:W-:Y:S01]  /*6950*/  SHF.L.U32 R85, R147, 0x10, RZ ;  /* 0x0000001093557819 */ /* 0x000fe200000006ff */
[C---:B------:R-:W-:Y:S01]  /*6960*/  FMUL R62, R78.reuse, R66 ;  /* 0x000000424e3e7220 */ /* 0x040fe20000400000 */
[----:B------:R-:W-:Y:S01]  /*6970*/  FFMA R63, R81, R82, R63 ;  /* 0x00000052513f7223 */ /* 0x000fe2000000003f */
[----:B------:R-:W-:Y:S01]  /*6980*/  FMUL R67, R78, R67 ;  /* 0x000000434e437220 */ /* 0x000fe20000400000 */
[----:B------:R-:W-:Y:S01]  /*6990*/  F2FP.BF16.F32.PACK_AB R132, R49, R48 ;  /* 0x000000303184723e */ /* 0x000fe200000010ff */
[----:B------:R-:W-:Y:S01]  /*69a0*/  FFMA R60, R81, R83, R60 ;  /* 0x00000053513c7223 */ /* 0x000fe2000000003c */
[----:B------:R-:W-:Y:S01]  /*69b0*/  F2FP.BF16.F32.PACK_AB R133, R55, R50 ;  /* 0x000000323785723e */ /* 0x000fe200000010ff */
[----:B------:R-:W-:Y:S01]  /*69c0*/  FFMA R61, R81, R84, R61 ;  /* 0x00000054513d7223 */ /* 0x000fe2000000003d */
[----:B------:R-:W-:Y:S01]  /*69d0*/  F2FP.BF16.F32.PACK_AB R134, R53, R52 ;  /* 0x000000343586723e */ /* 0x000fe200000010ff */
[----:B------:R-:W-:Y:S01]  /*69e0*/  FFMA R62, R81, R85, R62 ;  /* 0x00000055513e7223 */ /* 0x000fe2000000003e */
[----:B------:R-:W-:Y:S01]  /*69f0*/  F2FP.BF16.F32.PACK_AB R135, R59, R54 ;  /* 0x000000363b87723e */ /* 0x000fe200000010ff */
[----:B------:R-:W-:Y:S01]  /*6a00*/  FFMA R67, R81, R86, R67 ;  /* 0x0000005651437223 */ /* 0x000fe20000000043 */
[----:B------:R-:W-:Y:S02]  /*6a10*/  F2FP.BF16.F32.PACK_AB R140, R57, R56 ;  /* 0x00000038398c723e */ /* 0x000fe400000010ff */
[----:B------:R-:W-:Y:S01]  /*6a20*/  F2FP.BF16.F32.PACK_AB R141, R63, R58 ;  /* 0x0000003a3f8d723e */ /* 0x000fe200000010ff */
[----:B------:R1:W-:Y:S01]  /*6a30*/  STS.128 [R175+0x400], R132 ;  /* 0x00040084af007388 */ /* 0x0003e20000000c00 */
[----:B------:R-:W-:Y:S02]  /*6a40*/  F2FP.BF16.F32.PACK_AB R142, R61, R60 ;  /* 0x0000003c3d8e723e */ /* 0x000fe400000010ff */
[----:B------:R-:W-:Y:S05]  /*6a50*/  F2FP.BF16.F32.PACK_AB R143, R67, R62 ;  /* 0x0000003e438f723e */ /* 0x000fea00000010ff */
[----:B------:R1:W-:Y:S01]  /*6a60*/  STS.128 [R174+0x400], R140 ;  /* 0x0004008cae007388 */ /* 0x0003e20000000c00 */
[----:B------:R-:W-:Y:S01]  /*6a70*/  @!PT LDS RZ, [RZ] ;  /* 0x00000000fffff984 */ /* 0x000fe20000000800 */
[----:B------:R-:W-:Y:S01]  /*6a80*/  @!PT LDS RZ, [RZ] ;  /* 0x00000000fffff984 */ /* 0x000fe20000000800 */
[----:B------:R-:W-:Y:S01]  /*6a90*/  @!PT LDS RZ, [RZ] ;  /* 0x00000000fffff984 */ /* 0x000fe20000000800 */
[----:B------:R-:W-:Y:S01]  /*6aa0*/  @!PT LDS RZ, [RZ] ;  /* 0x00000000fffff984 */ /* 0x000fe20000000800 */
[----:B------:R2:W-:Y:S07]  /*6ab0*/  MEMBAR.ALL.CTA ;  /* 0x0000000000007992 */ /* 0x0005ee0000008000 */
[----:B--2---:R-:W2:Y:S02]  /*6ac0*/  FENCE.VIEW.ASYNC.S ;  /* 0x00000000000073c6 */ /* 0x004ea40000000000 */
[----:B--2---:R-:W-:Y:S06]  /*6ad0*/  BAR.SYNC.DEFER_BLOCKING 0x1, 0x80 ;  /* 0x0042000000007b1d */ /* 0x004fec0000010000 */
[----:B------:R-:W-:Y:S05]  /*6ae0*/  @P0 BRA `(.L_x_96) ;  /* 0x0000000000280947 */ /* 0x000fea0003800000 */
[----:B------:R-:W-:Y:S02]  /*6af0*/  UIADD3 UR4, UPT, UPT, UR48, 0x400, URZ ;  /* 0x0000040030047890 */ /* 0x000fe4000fffe0ff */
[----:B------:R-:W-:Y:S01]  /*6b00*/  UIADD3 UR6, UP0, UPT, UR52, 0x680, URZ ;  /* 0x0000068034067890 */ /* 0x000fe2000ff1e0ff */
[----:B------:R-:W-:Y:S03]  /*6b10*/  UMOV UR43, UR36 ;  /* 0x00000024002b7c82 */ /* 0x000fe60008000000 */
[----:B------:R-:W-:Y:S01]  /*6b20*/  MOV R163, UR4 ;  /* 0x0000000400a37c02 */ /* 0x000fe20008000f00 */
[----:B------:R-:W-:Y:S03]  /*6b30*/  UIADD3.X UR7, UPT, UPT, URZ, UR53, URZ, UP0, !UPT ;  /* 0x00000035ff077290 */ /* 0x000fe600087fe4ff */
[----:B------:R-:W-:Y:S11]  /*6b40*/  R2UR UR40, R163 ;  /* 0x00000000a32872ca */ /* 0x000ff600000e0000 */
[----:B------:R-:W-:Y:S02]  /*6b50*/  @!UPT UIADD3 URZ, UPT, UPT, URZ, URZ, URZ ;  /* 0x000000fffffff290 */ /* 0x000fe4000fffe0ff */
[----:B------:R2:W-:Y:S01]  /*6b60*/  UTMASTG.3D [UR40], [UR6] ;  /* 0x00000028060073b5 */ /* 0x0005e20008010000 */
[----:B------:R0:W-:Y:S01]  /*6b70*/  UTMACMDFLUSH ;  /* 0x00000000000079b7 */ /* 0x0001e20000000000 */
[----:B--2---:R-:W-:Y:S04]  /*6b80*/  DEPBAR.LE SB0, 0x1 ;  /* 0x000080400000791a */ /* 0x004fe80000000000 */
.L_x_96:
[----:B------:R-:W-:Y:S05]  /*6b90*/  BSYNC.RECONVERGENT B0 ;  /* 0x0000000000007941 */ /* 0x000fea0003800200 */
.L_x_95:
[----:B------:R-:W-:Y:S01]  /*6ba0*/  BAR.SYNC.DEFER_BLOCKING 0x1, 0x80 ;  /* 0x0042000000007b1d */ /* 0x000fe20000010000 */
[----:B------:R-:W-:Y:S01]  /*6bb0*/  ISETP.NE.AND P1, PT, R179, RZ, PT ;  /* 0x000000ffb300720c */ /* 0x000fe20003f25270 */
[----:B------:R-:W-:Y:S01]  /*6bc0*/  UISETP.NE.AND UP0, UPT, UR49, URZ, UPT ;  /* 0x000000ff3100728c */ /* 0x000fe2000bf05270 */
[----:B------:R-:W-:Y:S11]  /*6bd0*/  LEA R3, R101, UR48, 0x3 ;  /* 0x0000003065037c11 */ /* 0x000ff6000f8e18ff */
[----:B------:R-:W-:Y:S01]  /*6be0*/  @P1 SHF.L.U32 R2, R167, 0x1f, RZ ;  /* 0x0000001fa7021819 */ /* 0x000fe200000006ff */
[----:B------:R-:W-:Y:S06]  /*6bf0*/  BRA.U !UP0, `(.L_x_97) ;  /* 0x0000000108247547 */ /* 0x000fec000b800000 */
[----:B------:R-:W-:Y:S01]  /*6c00*/  IMAD.U32 R5, RZ, RZ, UR51 ;  /* 0x00000033ff057e24 */ /* 0x000fe2000f8e00ff */
[----:B------:R-:W-:Y:S01]  /*6c10*/  MOV R0, UR37 ;  /* 0x0000002500007c02 */ /* 0x000fe20008000f00 */
[----:B------:R-:W-:Y:S03]  /*6c20*/  UIADD3 UR51, UPT, UPT, UR51, 0x1, URZ ;  /* 0x0000000133337890 */ /* 0x000fe6000fffe0ff */
[----:B------:R-:W-:Y:S01]  /*6c30*/  @P1 LEA R5, R5, UR48, 0x3 ;  /* 0x0000003005051c11 */ /* 0x000fe2000f8e18ff */
[----:B------:R-:W-:Y:S04]  /*6c40*/  UISETP.NE.AND UP0, UPT, UR51, 0x4, UPT ;  /* 0x000000043300788c */ /* 0x000fe8000bf05270 */
[----:B------:R-:W-:Y:S01]  /*6c50*/  @P1 VIADD R5, R5, 0x50 ;  /* 0x0000005005051836 */ /* 0x000fe20000000000 */
[----:B------:R-:W-:Y:S04]  /*6c60*/  USEL UR51, UR51, URZ, UP0 ;  /* 0x000000ff33337287 */ /* 0x000fe80008000000 */
[----:B------:R-:W-:Y:S04]  /*6c70*/  @P1 PRMT R0, R0, 0x654, R5 ;  /* 0x0000065400001816 */ /* 0x000fe80000000005 */
[----:B------:R2:W-:Y:S04]  /*6c80*/  @P1 SYNCS.ARRIVE.TRANS64.RED.A1T0 RZ, [R0+URZ], RZ ;  /* 0x000000ff00ff19a7 */ /* 0x0005e800081004ff */
.L_x_97:
[----:B------:R-:W4:Y:S01]  /*6c90*/  @P1 SYNCS.PHASECHK.TRANS64.TRYWAIT P0, [R3+URZ+0x30], R2 ;  /* 0x00003002030015a7 */ /* 0x000f2200080011ff */
[----:B------:R-:W-:Y:S01]  /*6ca0*/  BSSY B1, `(.L_x_98) ;  /* 0x000001f000017945 */ /* 0x000fe20003800000 */
[----:B----4-:R-:W-:Y:S03]  /*6cb0*/  @P1 SEL R103, RZ, 0x1, !P0 ;  /* 0x00000001ff671807 */ /* 0x010fe60004000000 */
[----:B------:R-:W-:Y:S05]  /*6cc0*/  @!P1 BRA `(.L_x_99) ;  /* 0x0000000000709947 */ /* 0x000fea0003800000 */
[----:B------:R-:W-:Y:S01]  /*6cd0*/  ISETP.NE.AND P1, PT, R109, RZ, PT ;  /* 0x000000ff6d00720c */ /* 0x000fe20003f25270 */
[----:B------:R-:W-:Y:S01]  /*6ce0*/  BSSY B0, `(.L_x_100) ;  /* 0x000000b000007945 */ /* 0x000fe20003800000 */
[----:B------:R-:W-:Y:S11]  /*6cf0*/  ISETP.NE.AND P0, PT, R103, RZ, PT ;  /* 0x000000ff6700720c */ /* 0x000ff60003f05270 */
[----:B------:R-:W-:Y:S05]  /*6d00*/  @P1 IMAD R4, R101, 0x4000, R182 ;  /* 0x0000400065041824 */ /* 0x000fea00078e02b6 */
[----:B------:R-:W-:Y:S04]  /*6d10*/  @P1 IADD3 R9, PT, PT, R4, UR48, RZ ;  /* 0x0000003004091c10 */ /* 0x000fe8000fffe0ff */
[----:B------:R-:W-:Y:S01]  /*6d20*/  @P1 IADD3 R7, PT, PT, R102, R9, RZ ;  /* 0x0000000966071210 */ /* 0x000fe20007ffe0ff */
[--C-:B------:R-:W-:Y:S02]  /*6d30*/  @P1 IMAD.IADD R5, R100, 0x1, R9.reuse ;  /* 0x0000000164051824 */ /* 0x100fe400078e0209 */
[----:B------:R-:W-:Y:S01]  /*6d40*/  @P1 IMAD.IADD R2, R108, 0x1, R9 ;  /* 0x000000016c021824 */ /* 0x000fe200078e0209 */
[----:B------:R-:W-:Y:S06]  /*6d50*/  @P0 BRA `(.L_x_101) ;  /* 0x00000000000c0947 */ /* 0x000fec0003800000 */
[----:B--2---:R-:W-:Y:S04]  /*6d60*/  SHF.L.U32 R0, R167, 0x1f, RZ ;  /* 0x0000001fa7007819 */ /* 0x004fe800000006ff */
[----:B------:R-:W2:Y:S02]  /*6d70*/  SYNCS.PHASECHK.TRANS64.TRYWAIT P0, [R3+URZ+0x30], R0 ;  /* 0x00003000030075a7 */ /* 0x000ea400080011ff */
[----:B--2---:R-:W-:Y:S05]  /*6d80*/  @!P0 BRA `(.L_x_102) ;  /* 0x0000004400f48947 */ /* 0x004fea0003800000 */
.L_x_101:
[----:B------:R-:W-:Y:S05]  /*6d90*/  BSYNC B0 ;  /* 0x0000000000007941 */ /* 0x000fea0003800000 */
.L_x_100:
[----:B------:R-:W-:Y:S01]  /*6da0*/  ISETP.NE.AND P0, PT, R109, RZ, PT ;  /* 0x000000ff6d00720c */ /* 0x000fe20003f05270 */
[----:B------:R-:W-:Y:S11]  /*6db0*/  VIADD R101, R101, 0x1 ;  /* 0x0000000165657836 */ /* 0x000ff60000000000 */
[----:B------:R-:W-:Y:S01]  /*6dc0*/  @!UPT UIADD3 URZ, UPT, UPT, URZ, URZ, URZ ;  /* 0x000000fffffff290 */ /* 0x000fe2000fffe0ff */
[----:B------:R4:W1:Y:S01]  /*6dd0*/  @P0 LDS.128 R88, [R4+UR48+0x400] ;  /* 0x0004003004580984 */ /* 0x0008620008000c00 */
[--C-:B--2---:R-:W-:Y:S01]  /*6de0*/  @P0 IMAD.IADD R3, R102, 0x1, R5.reuse ;  /* 0x0000000166030824 */ /* 0x104fe200078e0205 */
[C---:B------:R-:W-:Y:S01]  /*6df0*/  @P0 IADD3 R0, PT, PT, R108.reuse, R7, RZ ;  /* 0x000000076c000210 */ /* 0x040fe20007ffe0ff */
[C---:B------:R-:W-:Y:S01]  /*6e00*/  @P0 IMAD.IADD R6, R108.reuse, 0x1, R5 ;  /* 0x000000016c060824 */ /* 0x040fe200078e0205 */
[----:B------:R4:W2:Y:S02]  /*6e10*/  @P0 LDS.128 R96, [R2+0x400] ;  /* 0x0004000002600984 */ /* 0x0008a40000000c00 */
[----:B------:R-:W-:Y:S02]  /*6e20*/  @P0 IADD3 R8, PT, PT, R108, R3, RZ ;  /* 0x000000036c080210 */ /* 0x000fe40007ffe0ff */
[----:B------:R4:W1:Y:S04]  /*6e30*/  @P0 LDS.128 R104, [R7+0x400] ;  /* 0x0004000007680984 */ /* 0x0008680000000c00 */
[----:B------:R4:W1:Y:S04]  /*6e40*/  @P0 LDS.128 R112, [R0+0x400] ;  /* 0x0004000000700984 */ /* 0x0008680000000c00 */
[----:B------:R4:W1:Y:S04]  /*6e50*/  @P0 LDS.128 R120, [R5+0x400] ;  /* 0x0004000005780984 */ /* 0x0008680000000c00 */
[----:B------:R4:W1:Y:S04]  /*6e60*/  @P0 LDS.128 R128, [R6+0x400] ;  /* 0x0004000006800984 */ /* 0x0008680000000c00 */
[----:B------:R4:W1:Y:S04]  /*6e70*/  @P0 LDS.128 R136, [R3+0x400] ;  /* 0x0004000003880984 */ /* 0x0008680000000c00 */
[----:B------:R4:W1:Y:S02]  /*6e80*/  @P0 LDS.128 R144, [R8+0x400] ;  /* 0x0004000008900984 */ /* 0x0008640000000c00 */
.L_x_99:
[----:B------:R-:W-:Y:S05]  /*6e90*/  BSYNC B1 ;  /* 0x0000000000017941 */ /* 0x000fea0003800000 */
.L_x_98:
[----:B----4-:R-:W-:Y:S05]  /*6ea0*/  VIADD R3, R80, 0x40 ;  /* 0x0000004050037836 */ /* 0x010fea0000000000 */
[----:B------:R-:W-:Y:S04]  /*6eb0*/  SHF.R.U32.HI R3, RZ, 0x15, R3 ;  /* 0x00000015ff037819 */ /* 0x000fe80000011603 */
[----:B------:R-:W-:Y:S11]  /*6ec0*/  LOP3.LUT P0, RZ, R3, 0x3, R162, 0x48, !PT ;  /* 0x0000000303ff7812 */ /* 0x000ff600078048a2 */
[----:B------:R-:W-:Y:S02]  /*6ed0*/  @!UPT UIADD3 URZ, UPT, UPT, URZ, URZ, URZ ;  /* 0x000000fffffff290 */ /* 0x000fe4000fffe0ff */
        /* <DEDUP_REMOVED lines=17> */
.L_x_103:
[----:B------:R-:W-:Y:S01]  /*6ff0*/  ISETP.NE.AND P6, PT, R179, RZ, PT ;  /* 0x000000ffb300720c */ /* 0x000fe20003fc5270 */
[----:B------:R-:W-:Y:S05]  /*7000*/  WARPSYNC.ALL ;  /* 0x0000000000007948 */ /* 0x000fea0003800000 */
[----:B------:R-:W-:Y:S01]  /*7010*/  R2UR UR4, R80 ;  /* 0x00000000500472ca */ /* 0x000fe200000e0000 */
[----:B------:R-:W-:Y:S01]  /*7020*/  BSSY.RECONVERGENT B0, `(.L_x_104) ;  /* 0x0000103000007945 */ /* 0x000fe20003800200 */
[----:B--2---:R-:W-:Y:S02]  /*7030*/  MOV R0, UR51 ;  /* 0x0000003300007c02 */ /* 0x004fe40008000f00 */
[----:B------:R-:W-:Y:S02]  /*7040*/  MOV R85, UR37 ;  /* 0x0000002500557c02 */ /* 0x000fe40008000f00 */
[----:B-1----:R-:W-:Y:S02]  /*7050*/  SHF.L.U32 R82, R88, 0x10, RZ ;  /* 0x0000001058527819 */ /* 0x002fe400000006ff */
[----:B------:R-:W-:Y:S02]  /*7060*/  @P6 LEA R0, R0, UR48, 0x3 ;  /* 0x0000003000006c11 */ /* 0x000fe4000f8e18ff */
[----:B------:R-:W-:Y:S02]  /*7070*/  LOP3.LUT R83, R88, 0xffff0000, RZ, 0xc0, !PT ;  /* 0xffff000058537812 */ /* 0x000fe400078ec0ff */
[----:B------:R-:W-:Y:S01]  /*7080*/  @P6 IADD3 R0, PT, PT, R0, 0x50, RZ ;  /* 0x0000005000006810 */ /* 0x000fe20007ffe0ff */
[----:B------:R-:W1:Y:S01]  /*7090*/  LDTM.x64 R4, tmem[UR4+0x40] ;  /* 0x00004004000479ee */ /* 0x000e620008340000 */
[----:B------:R-:W-:Y:S02]  /*70a0*/  SHF.L.U32 R84, R89, 0x10, RZ ;  /* 0x0000001059547819 */ /* 0x000fe400000006ff */
[----:B------:R-:W-:Y:S02]  /*70b0*/  @P6 PRMT R85, R85, 0x654, R0 ;  /* 0x0000065455556816 */ /* 0x000fe40000000000 */
[----:B------:R-:W-:Y:S02]  /*70c0*/  LOP3.LUT R86, R89, 0xffff0000, RZ, 0xc0, !PT ;  /* 0xffff000059567812 */ /* 0x000fe400078ec0ff */
[----:B------:R-:W-:Y:S01]  /*70d0*/  ISETP.NE.AND P0, PT, R170, RZ, PT ;  /* 0x000000ffaa00720c */ /* 0x000fe20003f05270 */
[C---:B-1----:R-:W-:Y:S01]  /*70e0*/  FMUL R0, R78.reuse, R4 ;  /* 0x000000044e007220 */ /* 0x042fe20000400000 */
[C---:B------:R-:W-:Y:S01]  /*70f0*/  FMUL R2, R78.reuse, R5 ;  /* 0x000000054e027220 */ /* 0x040fe20000400000 */
[C---:B------:R-:W-:Y:S01]  /*7100*/  FMUL R3, R78.reuse, R6 ;  /* 0x000000064e037220 */ /* 0x040fe20000400000 */
[----:B------:R-:W-:Y:S01]  /*7110*/  FMUL R7, R78, R7 ;  /* 0x000000074e077220 */ /* 0x000fe20000400000 */
[C---:B------:R-:W-:Y:S01]  /*7120*/  FFMA R0, R81.reuse, R82, R0 ;  /* 0x0000005251007223 */ /* 0x040fe20000000000 */
[C---:B------:R-:W-:Y:S01]  /*7130*/  LOP3.LUT R82, R90.reuse, 0xffff0000, RZ, 0xc0, !PT ;  /* 0xffff00005a527812 */ /* 0x040fe200078ec0ff */
[C---:B------:R-:W-:Y:S01]  /*7140*/  FFMA R2, R81.reuse, R83, R2 ;  /* 0x0000005351027223 */ /* 0x040fe20000000002 */
[----:B------:R-:W-:Y:S01]  /*7150*/  SHF.L.U32 R83, R90, 0x10, RZ ;  /* 0x000000105a537819 */ /* 0x000fe200000006ff */
[C---:B------:R-:W-:Y:S01]  /*7160*/  FFMA R3, R81.reuse, R84, R3 ;  /* 0x0000005451037223 */ /* 0x040fe20000000003 */
[----:B------:R-:W-:Y:S01]  /*7170*/  FMUL R4, R78, R8 ;  /* 0x000000084e047220 */ /* 0x000fe20000400000 */
[----:B------:R-:W-:Y:S01]  /*7180*/  FFMA R7, R81, R86, R7 ;  /* 0x0000005651077223 */ /* 0x000fe20000000007 */
[----:B------:R-:W-:Y:S01]  /*7190*/  F2FP.BF16.F32.PACK_AB R92, R2, R0 ;  /* 0x00000000025c723e */ /* 0x000fe200000010ff */
[C---:B------:R-:W-:Y:S01]  /*71a0*/  FMUL R5, R78.reuse, R9 ;  /* 0x000000094e057220 */ /* 0x040fe20000400000 */
[----:B------:R-:W-:Y:S01]  /*71b0*/  LOP3.LUT R0, R91, 0xffff0000, RZ, 0xc0, !PT ;  /* 0xffff00005b007812 */ /* 0x000fe200078ec0ff */
[----:B------:R-:W-:Y:S01]  /*71c0*/  FFMA R4, R81, R83, R4 ;  /* 0x0000005351047223 */ /* 0x000fe20000000004 */
[----:B------:R-:W-:Y:S01]  /*71d0*/  SHF.L.U32 R83, R91, 0x10, RZ ;  /* 0x000000105b537819 */ /* 0x000fe200000006ff */
[----:B------:R-:W-:Y:S01]  /*71e0*/  FFMA R5, R81, R82, R5 ;  /* 0x0000005251057223 */ /* 0x000fe20000000005 */
[----:B------:R-:W-:Y:S01]  /*71f0*/  F2FP.BF16.F32.PACK_AB R93, R7, R3 ;  /* 0x00000003075d723e */ /* 0x000fe200000010ff */
[----:B------:R-:W-:Y:S01]  /*7200*/  FMUL R6, R78, R10 ;  /* 0x0000000a4e067220 */ /* 0x000fe20000400000 */
[----:B------:R-:W-:Y:S01]  /*7210*/  SHF.L.U32 R3, R96, 0x10, RZ ;  /* 0x0000001060037819 */ /* 0x000fe200000006ff */
[----:B------:R-:W-:Y:S01]  /*7220*/  FMUL R11, R78, R11 ;  /* 0x0000000b4e0b7220 */ /* 0x000fe20000400000 */
[----:B------:R-:W-:Y:S01]  /*7230*/  LOP3.LUT R2, R96, 0xffff0000, RZ, 0xc0, !PT ;  /* 0xffff000060027812 */ /* 0x000fe200078ec0ff */
[C---:B------:R-:W-:Y:S01]  /*7240*/  FMUL R8, R78.reuse, R12 ;  /* 0x0000000c4e087220 */ /* 0x040fe20000400000 */
[----:B------:R-:W-:Y:S01]  /*7250*/  LOP3.LUT R82, R107, 0xffff0000, RZ, 0xc0, !PT ;  /* 0xffff00006b527812 */ /* 0x000fe200078ec0ff */
[----:B------:R-:W-:Y:S01]  /*7260*/  FMUL R9, R78, R13 ;  /* 0x0000000d4e097220 */ /* 0x000fe20000400000 */
[----:B------:R-:W-:Y:S01]  /*7270*/  F2FP.BF16.F32.PACK_AB R94, R5, R4 ;  /* 0x00000004055e723e */ /* 0x000fe200000010ff */
[C---:B------:R-:W-:Y:S01]  /*7280*/  FFMA R6, R81.reuse, R83, R6 ;  /* 0x0000005351067223 */ /* 0x040fe20000000006 */
[----:B------:R-:W-:Y:S01]  /*7290*/  SHF.L.U32 R83, R104, 0x10, RZ ;  /* 0x0000001068537819 */ /* 0x000fe200000006ff */
[----:B------:R-:W-:Y:S01]  /*72a0*/  FFMA R11, R81, R0, R11 ;  /* 0x00000000510b7223 */ /* 0x000fe2000000000b */
[----:B------:R-:W-:Y:S01]  /*72b0*/  SHF.L.U32 R0, R97, 0x10, RZ ;  /* 0x0000001061007819 */ /* 0x000fe200000006ff */
[C---:B------:R-:W-:Y:S01]  /*72c0*/  FFMA R8, R81.reuse, R3, R8 ;  /* 0x0000000351087223 */ /* 0x040fe20000000008 */
[----:B------:R-:W-:Y:S01]  /*72d0*/  SHF.L.U32 R3, R98, 0x10, RZ ;  /* 0x0000001062037819 */ /* 0x000fe200000006ff */
[----:B------:R-:W-:Y:S01]  /*72e0*/  FFMA R9, R81, R2, R9 ;  /* 0x0000000251097223 */ /* 0x000fe20000000009 */
[----:B------:R-:W-:Y:S01]  /*72f0*/  LOP3.LUT R2, R97, 0xffff0000, RZ, 0xc0, !PT ;  /* 0xffff000061027812 */ /* 0x000fe200078ec0ff */
[C---:B------:R-:W-:Y:S01]  /*7300*/  FMUL R10, R78.reuse, R14 ;  /* 0x0000000e4e0a7220 */ /* 0x040fe20000400000 */
[----:B------:R-:W-:Y:S01]  /*7310*/  F2FP.BF16.F32.PACK_AB R95, R11, R6 ;  /* 0x000000060b5f723e */ /* 0x000fe200000010ff */
[C---:B------:R-:W-:Y:S01]  /*7320*/  FMUL R15, R78.reuse, R15 ;  /* 0x0000000f4e0f7220 */ /* 0x040fe20000400000 */
[----:B------:R-:W-:Y:S01]  /*7330*/  F2FP.BF16.F32.PACK_AB R116, R9, R8 ;  /* 0x000000080974723e */ /* 0x000fe200000010ff */
[----:B------:R-:W-:Y:S01]  /*7340*/  FMUL R12, R78, R16 ;  /* 0x000000104e0c7220 */ /* 0x000fe20000400000 */
[C---:B------:R-:W-:Y:S01]  /*7350*/  FFMA R10, R81.reuse, R0, R10 ;  /* 0x00000000510a7223 */ /* 0x040fe2000000000a */
[----:B------:R-:W-:Y:S01]  /*7360*/  LOP3.LUT R0, R98, 0xffff0000, RZ, 0xc0, !PT ;  /* 0xffff000062007812 */ /* 0x000fe200078ec0ff */
[----:B------:R-:W-:Y:S01]  /*7370*/  FFMA R15, R81, R2, R15 ;  /* 0x00000002510f7223 */ /* 0x000fe2000000000f */
        /* <DEDUP_REMOVED lines=9> */
[----:B------:R-:W-:Y:S01]  /*7410*/  FMUL R16, R78, R20 ;  /* 0x000000144e107220 */ /* 0x000fe20000400000 */
[----:B------:R-:W-:Y:S01]  /*7420*/  FFMA R14, R81, R3, R14 ;  /* 0x00000003510e7223 */ /* 0x000fe2000000000e */
[----:B------:R-:W-:Y:S01]  /*7430*/  SHF.L.U32 R3, R106, 0x10, RZ ;  /* 0x000000106a037819 */ /* 0x000fe200000006ff */
[C---:B------:R-:W-:Y:S01]  /*7440*/  FMUL R17, R78.reuse, R21 ;  /* 0x000000154e117220 */ /* 0x040fe20000400000 */
[----:B------:R-:W-:Y:S01]  /*7450*/  F2FP.BF16.F32.PACK_AB R118, R13, R12 ;  /* 0x0000000c0d76723e */ /* 0x000fe200000010ff */
[----:B------:R-:W-:Y:S01]  /*7460*/  FFMA R19, R81, R2, R19 ;  /* 0x0000000251137223 */ /* 0x000fe20000000013 */
[----:B------:R-:W-:Y:S01]  /*7470*/  SHF.L.U32 R2, R105, 0x10, RZ ;  /* 0x0000001069027819 */ /* 0x000fe200000006ff */
        /* <DEDUP_REMOVED lines=12> */
[C---:B------:R-:W-:Y:S01]  /*7540*/  FFMA R23, R81.reuse, R0, R23 ;  /* 0x0000000051177223 */ /* 0x040fe20000000017 */
[----:B------:R-:W-:Y:S01]  /*7550*/  SHF.L.U32 R0, R112, 0x10, RZ ;  /* 0x0000001070007819 */ /* 0x000fe200000006ff */
[C---:B------:R-:W-:Y:S01]  /*7560*/  FMUL R22, R78.reuse, R26 ;  /* 0x0000001a4e167220 */ /* 0x040fe20000400000 */
[----:B------:R-:W-:Y:S01]  /*7570*/  FMUL R27, R78, R27 ;  /* 0x0000001b4e1b7220 */ /* 0x000fe20000400000 */
        /* <DEDUP_REMOVED lines=9> */
[----:B------:R-:W-:Y:S01]  /*7610*/  LOP3.LUT R82, R115, 0xffff0000, RZ, 0xc0, !PT ;  /* 0xffff000073527812 */ /* 0x000fe200078ec0ff */
[----:B------:R-:W-:Y:S01]  /*7620*/  FFMA R24, R81, R0, R24 ;  /* 0x0000000051187223 */ /* 0x000fe20000000018 */
[----:B------:R-:W-:Y:S01]  /*7630*/  SHF.L.U32 R0, R113, 0x10, RZ ;  /* 0x0000001071007819 */ /* 0x000fe200000006ff */
[C---:B------:R-:W-:Y:S01]  /*7640*/  FMUL R25, R78.reuse, R29 ;  /* 0x0000001d4e197220 */ /* 0x040fe20000400000 */
[----:B------:R-:W-:Y:S01]  /*7650*/  F2FP.BF16.F32.PACK_AB R126, R21, R20 ;  /* 0x00000014157e723e */ /* 0x000fe200000010ff */
[----:B------:R-:W-:Y:S01]  /*7660*/  FMUL R26, R78, R30 ;  /* 0x0000001e4e1a7220 */ /* 0x000fe20000400000 */
[----:B------:R-:W-:Y:S01]  /*7670*/  F2FP.BF16.F32.PACK_AB R127, R27, R22 ;  /* 0x000000161b7f723e */ /* 0x000fe200000010ff */
        /* <DEDUP_REMOVED lines=38> */
[----:B------:R1:W-:Y:S01]  /*78e0*/  STS.128 [R182+UR48+0x4400], R92 ;  /* 0x0044005cb6007988 */ /* 0x0003e20008000c30 */
        /* <DEDUP_REMOVED lines=12> */
[----:B------:R2:W-:Y:S01]  /*79b0*/  STS.128 [R181+0x4400], R116 ;  /* 0x00440074b5007388 */ /* 0x0005e20000000c00 */
        /* <DEDUP_REMOVED lines=12> */
[----:B------:R4:W-:Y:S01]  /*7a80*/  STS.128 [R180+0x4400], R124 ;  /* 0x0044007cb4007388 */ /* 0x0009e20000000c00 */
[----:B------:R-:W-:Y:S01]  /*7a90*/  FMUL R51, R78, R51 ;  /* 0x000000334e337220 */ /* 0x000fe20000400000 */
[C---:B------:R-:W-:Y:S01]  /*7aa0*/  FFMA R44, R81.reuse, R3, R44 ;  /* 0x00000003512c7223 */ /* 0x040fe2000000002c */
[C---:B------:R-:W-:Y:S01]  /*7ab0*/  SHF.L.U32 R3, R136.reuse, 0x10, RZ ;  /* 0x0000001088037819 */ /* 0x040fe200000006ff */
[----:B------:R-:W-:Y:S01]  /*7ac0*/  FFMA R45, R81, R2, R45 ;  /* 0x00000002512d7223 */ /* 0x000fe2000000002d */
[----:B------:R-:W-:Y:S01]  /*7ad0*/  LOP3.LUT R2, R137, 0xffff0000, RZ, 0xc0, !PT ;  /* 0xffff000089027812 */ /* 0x000fe200078ec0ff */
        /* <DEDUP_REMOVED lines=8> */
[C---:B------:R-:W-:Y:S01]  /*7b60*/  FMUL R50, R78.reuse, R54 ;  /* 0x000000364e327220 */ /* 0x040fe20000400000 */
[----:B------:R-:W-:Y:S01]  /*7b70*/  F2FP.BF16.F32.PACK_AB R94, R37, R36 ;  /* 0x00000024255e723e */ /* 0x000fe200000010ff */
[----:B------:R1:W-:Y:S01]  /*7b80*/  STS.128 [R178+0x4400], R132 ;  /* 0x00440084b2007388 */ /* 0x0003e20000000c00 */
[----:B------:R-:W-:Y:S01]  /*7b90*/  F2FP.BF16.F32.PACK_AB R95, R43, R38 ;  /* 0x000000262b5f723e */ /* 0x000fe200000010ff */
[----:B------:R-:W-:Y:S01]  /*7ba0*/  FMUL R55, R78, R55 ;  /* 0x000000374e377220 */ /* 0x000fe20000400000 */
[----:B--2---:R-:W-:Y:S01]  /*7bb0*/  F2FP.BF16.F32.PACK_AB R116, R41, R40 ;  /* 0x000000282974723e */ /* 0x004fe200000010ff */
[----:B------:R-:W-:Y:S01]  /*7bc0*/  FFMA R48, R81, R3, R48 ;  /* 0x0000000351307223 */ /* 0x000fe20000000030 */
[----:B------:R-:W-:Y:S01]  /*7bd0*/  SHF.L.U32 R3, R139, 0x10, RZ ;  /* 0x000000108b037819 */ /* 0x000fe200000006ff */
[----:B------:R-:W-:Y:S01]  /*7be0*/  FFMA R49, R81, R0, R49 ;  /* 0x0000000051317223 */ /* 0x000fe20000000031 */
[C---:B------:R-:W-:Y:S01]  /*7bf0*/  SHF.L.U32 R0, R138.reuse, 0x10, RZ ;  /* 0x000000108a007819 */ /* 0x040fe200000006ff */
[----:B------:R2:W-:Y:S01]  /*7c00*/  STS.128 [R177+0x4400], R92 ;  /* 0x0044005cb1007388 */ /* 0x0005e20000000c00 */
[----:B------:R-:W-:Y:S01]  /*7c10*/  F2FP.BF16.F32.PACK_AB R117, R47, R42 ;  /* 0x0000002a2f75723e */ /* 0x000fe200000010ff */
[----:B------:R-:W-:Y:S01]  /*7c20*/  FFMA R50, R81, R83, R50 ;  /* 0x0000005351327223 */ /* 0x000fe20000000032 */
[----:B------:R-:W-:Y:S01]  /*7c30*/  SHF.L.U32 R83, R145, 0x10, RZ ;  /* 0x0000001091537819 */ /* 0x000fe200000006ff */
[----:B------:R-:W-:Y:S01]  /*7c40*/  FFMA R55, R81, R2, R55 ;  /* 0x0000000251377223 */ /* 0x000fe20000000037 */
[----:B------:R-:W-:Y:S01]  /*7c50*/  LOP3.LUT R2, R138, 0xffff0000, RZ, 0xc0, !PT ;  /* 0xffff00008a027812 */ /* 0x000fe200078ec0ff */
[C---:B------:R-:W-:Y:S01]  /*7c60*/  FMUL R52, R78.reuse, R56 ;  /* 0x000000384e347220 */ /* 0x040fe20000400000 */
[----:B------:R-:W-:Y:S01]  /*7c70*/  F2FP.BF16.F32.PACK_AB R118, R45, R44 ;  /* 0x0000002c2d76723e */ /* 0x000fe200000010ff */
[C---:B------:R-:W-:Y:S01]  /*7c80*/  FMUL R53, R78.reuse, R57 ;  /* 0x000000394e357220 */ /* 0x040fe20000400000 */
[C---:B------:R-:W-:Y:S01]  /*7c90*/  FMUL R54, R78.reuse, R58 ;  /* 0x0000003a4e367220 */ /* 0x040fe20000400000 */
[----:B------:R-:W-:Y:S01]  /*7ca0*/  FFMA R52, R81, R0, R52 ;  /* 0x0000000051347223 */ /* 0x000fe20000000034 */
[----:B------:R-:W-:Y:S01]  /*7cb0*/  LOP3.LUT R0, R139, 0xffff0000, RZ, 0xc0, !PT ;  /* 0xffff00008b007812 */ /* 0x000fe200078ec0ff */
[C---:B------:R-:W-:Y:S01]  /*7cc0*/  FFMA R53, R81.reuse, R2, R53 ;  /* 0x0000000251357223 */ /* 0x040fe20000000035 */
[----:B------:R-:W-:Y:S01]  /*7cd0*/  FFMA R54, R81, R3, R54 ;  /* 0x0000000351367223 */ /* 0x000fe20000000036 */
[----:B------:R-:W-:Y:S01]  /*7ce0*/  FMUL R59, R78, R59 ;  /* 0x0000003b4e3b7220 */ /* 0x000fe20000400000 */
[----:B------:R-:W-:Y:S01]  /*7cf0*/  SHF.L.U32 R3, R144, 0x10, RZ ;  /* 0x0000001090037819 */ /* 0x000fe200000006ff */
[----:B------:R-:W-:Y:S01]  /*7d00*/  FMUL R56, R78, R60 ;  /* 0x0000003c4e387220 */ /* 0x000fe20000400000 */
[----:B------:R-:W-:Y:S01]  /*7d10*/  LOP3.LUT R2, R144, 0xffff0000, RZ, 0xc0, !PT ;  /* 0xffff000090027812 */ /* 0x000fe200078ec0ff */
[C---:B------:R-:W-:Y:S01]  /*7d20*/  FMUL R57, R78.reuse, R61 ;  /* 0x0000003d4e397220 */ /* 0x040fe20000400000 */
[----:B------:R-:W-:Y:S01]  /*7d30*/  F2FP.BF16.F32.PACK_AB R119, R51, R46 ;  /* 0x0000002e3377723e */ /* 0x000fe200000010ff */
[C---:B------:R-:W-:Y:S01]  /*7d40*/  FMUL R58, R78.reuse, R62 ;  /* 0x0000003e4e3a7220 */ /* 0x040fe20000400000 */
[C---:B------:R-:W-:Y:S01]  /*7d50*/  FFMA R59, R81.reuse, R0, R59 ;  /* 0x00000000513b7223 */ /* 0x040fe2000000003b */
[----:B------:R-:W-:Y:S01]  /*7d60*/  FFMA R56, R81, R3, R56 ;  /* 0x0000000351387223 */ /* 0x000fe20000000038 */
[----:B------:R-:W-:Y:S01]  /*7d70*/  LOP3.LUT R0, R145, 0xffff0000, RZ, 0xc0, !PT ;  /* 0xffff000091007812 */ /* 0x000fe200078ec0ff */
[----:B------:R2:W-:Y:S01]  /*7d80*/  STS.128 [R176+0x4400], R116 ;  /* 0x00440074b0007388 */ /* 0x0005e20000000c00 */
[C---:B------:R-:W-:Y:S01]  /*7d90*/  FFMA R57, R81.reuse, R2, R57 ;  /* 0x0000000251397223 */ /* 0x040fe20000000039 */
[----:B------:R-:W-:Y:S01]  /*7da0*/  FMUL R63, R78, R63 ;  /* 0x0000003f4e3f7220 */ /* 0x000fe20000400000 */
[----:B------:R-:W-:Y:S01]  /*7db0*/  SHF.L.U32 R3, R146, 0x10, RZ ;  /* 0x0000001092037819 */ /* 0x000fe200000006ff */
[----:B------:R-:W-:Y:S01]  /*7dc0*/  FFMA R58, R81, R83, R58 ;  /* 0x00000053513a7223 */ /* 0x000fe2000000003a */
[----:B------:R-:W-:Y:S01]  /*7dd0*/  FMUL R60, R78, R64 ;  /* 0x000000404e3c7220 */ /* 0x000fe20000400000 */
[----:B------:R-:W-:Y:S01]  /*7de0*/  LOP3.LUT R2, R146, 0xffff0000, RZ, 0xc0, !PT ;  /* 0xffff000092027812 */ /* 0x000fe200078ec0ff */
[C---:B------:R-:W-:Y:S01]  /*7df0*/  FMUL R61, R78.reuse, R65 ;  /* 0x000000414e3d7220 */ /* 0x040fe20000400000 */
[----:B------:R-:W-:Y:S01]  /*7e00*/  SHF.L.U32 R83, R147, 0x10, RZ ;  /* 0x0000001093537819 */ /* 0x000fe200000006ff */
[C---:B------:R-:W-:Y:S01]  /*7e10*/  FMUL R62, R78.reuse, R66 ;  /* 0x000000424e3e7220 */ /* 0x040fe20000400000 */
[----:B------:R-:W-:Y:S01]  /*7e20*/  FFMA R63, R81, R0, R63 ;  /* 0x00000000513f7223 */ /* 0x000fe2000000003f */
[----:B------:R-:W-:Y:S01]  /*7e30*/  FMUL R67, R78, R67 ;  /* 0x000000434e437220 */ /* 0x000fe20000400000 */
[----:B----4-:R-:W-:Y:S01]  /*7e40*/  F2FP.BF16.F32.PACK_AB R124, R49, R48 ;  /* 0x00000030317c723e */ /* 0x010fe200000010ff */
[----:B------:R-:W-:Y:S01]  /*7e50*/  FFMA R60, R81, R3, R60 ;  /* 0x00000003513c7223 */ /* 0x000fe2000000003c */
[----:B------:R-:W-:Y:S01]  /*7e60*/  F2FP.BF16.F32.PACK_AB R125, R55, R50 ;  /* 0x00000032377d723e */ /* 0x000fe200000010ff */
[----:B------:R-:W-:Y:S01]  /*7e70*/  FFMA R61, R81, R2, R61 ;  /* 0x00000002513d7223 */ /* 0x000fe2000000003d */
[----:B------:R-:W-:Y:S01]  /*7e80*/  F2FP.BF16.F32.PACK_AB R126, R53, R52 ;  /* 0x00000034357e723e */ /* 0x000fe200000010ff */
[----:B------:R-:W-:Y:S01]  /*7e90*/  FFMA R62, R81, R83, R62 ;  /* 0x00000053513e7223 */ /* 0x000fe2000000003e */
[----:B------:R-:W-:Y:S01]  /*7ea0*/  F2FP.BF16.F32.PACK_AB R127, R59, R54 ;  /* 0x000000363b7f723e */ /* 0x000fe200000010ff */
[----:B------:R-:W-:Y:S01]  /*7eb0*/  FFMA R67, R81, R82, R67 ;  /* 0x0000005251437223 */ /* 0x000fe20000000043 */
[----:B-1----:R-:W-:Y:S02]  /*7ec0*/  F2FP.BF16.F32.PACK_AB R132, R57, R56 ;  /* 0x000000383984723e */ /* 0x002fe400000010ff */
[----:B------:R-:W-:Y:S01]  /*7ed0*/  F2FP.BF16.F32.PACK_AB R133, R63, R58 ;  /* 0x0000003a3f85723e */ /* 0x000fe200000010ff */
[----:B------:R2:W-:Y:S01]  /*7ee0*/  STS.128 [R175+0x4400], R124 ;  /* 0x0044007caf007388 */ /* 0x0005e20000000c00 */
[----:B------:R-:W-:Y:S02]  /*7ef0*/  F2FP.BF16.F32.PACK_AB R134, R61, R60 ;  /* 0x0000003c3d86723e */ /* 0x000fe400000010ff */
[----:B------:R-:W-:Y:S02]  /*7f00*/  F2FP.BF16.F32.PACK_AB R135, R67, R62 ;  /* 0x0000003e4387723e */ /* 0x000fe400000010ff */
[----:B------:R-:W-:Y:S02]  /*7f10*/  LEA R0, R101, UR48, 0x3 ;  /* 0x0000003065007c11 */ /* 0x000fe4000f8e18ff */
[----:B------:R-:W-:Y:S01]  /*7f20*/  @P6 SHF.L.U32 R3, R167, 0x1f, RZ ;  /* 0x0000001fa7036819 */ /* 0x000fe200000006ff */
[----:B------:R2:W-:Y:S01]  /*7f30*/  STS.128 [R174+0x4400], R132 ;  /* 0x00440084ae007388 */ /* 0x0005e20000000c00 */
[----:B------:R-:W-:Y:S01]  /*7f40*/  @!PT LDS RZ, [RZ] ;  /* 0x00000000fffff984 */ /* 0x000fe20000000800 */
[----:B------:R-:W-:Y:S01]  /*7f50*/  @!PT LDS RZ, [RZ] ;  /* 0x00000000fffff984 */ /* 0x000fe20000000800 */
[----:B------:R-:W-:Y:S01]  /*7f60*/  @!PT LDS RZ, [RZ] ;  /* 0x00000000fffff984 */ /* 0x000fe20000000800 */
[----:B------:R-:W-:Y:S01]  /*7f70*/  @!PT LDS RZ, [RZ] ;  /* 0x00000000fffff984 */ /* 0x000fe20000000800 */
[----:B------:R1:W-:Y:S07]  /*7f80*/  MEMBAR.ALL.CTA ;  /* 0x0000000000007992 */ /* 0x0003ee0000008000 */
[----:B-1----:R-:W1:Y:S02]  /*7f90*/  FENCE.VIEW.ASYNC.S ;  /* 0x00000000000073c6 */ /* 0x002e640000000000 */
[----:B-1----:R-:W-:Y:S06]  /*7fa0*/  BAR.SYNC.DEFER_BLOCKING 0x1, 0x80 ;  /* 0x0042000000007b1d */ /* 0x002fec0000010000 */
[----:B------:R-:W-:Y:S05]  /*7fb0*/  @P0 BRA `(.L_x_105) ;  /* 0x0000000000240947 */ /* 0x000fea0003800000 */
[----:B------:R-:W-:Y:S02]  /*7fc0*/  UIADD3 UR8, UP0, UPT, UR52, 0x680, URZ ;  /* 0x0000068034087890 */ /* 0x000fe4000ff1e0ff */
[----:B------:R-:W-:Y:S02]  /*7fd0*/  UIADD3 UR5, UPT, UPT, UR41, 0x40, URZ ;  /* 0x0000004029057890 */ /* 0x000fe4000fffe0ff */
[----:B------:R-:W-:Y:S02]  /*7fe0*/  UIADD3 UR4, UPT, UPT, UR48, 0x4400, URZ ;  /* 0x0000440030047890 */ /* 0x000fe4000fffe0ff */
[----:B------:R-:W-:Y:S01]  /*7ff0*/  UIADD3.X UR9, UPT, UPT, URZ, UR53, URZ, UP0, !UPT ;  /* 0x00000035ff097290 */ /* 0x000fe200087fe4ff */
[----:B------:R-:W-:Y:S01]  /*8000*/  UMOV UR6, UR42 ;  /* 0x0000002a00067c82 */ /* 0x000fe20008000000 */
[----:B------:R-:W-:Y:S07]  /*8010*/  UMOV UR7, UR36 ;  /* 0x0000002400077c82 */ /* 0x000fee0008000000 */
[----:B------:R1:W-:Y:S01]  /*8020*/  UTMASTG.3D [UR4], [UR8] ;  /* 0x00000004080073b5 */ /* 0x0003e20008010000 */
[----:B------:R0:W-:Y:S01]  /*8030*/  UTMACMDFLUSH ;  /* 0x00000000000079b7 */ /* 0x0001e20000000000 */
[----:B-1----:R-:W-:Y:S04]  /*8040*/  DEPBAR.LE SB0, 0x1 ;  /* 0x000080400000791a */ /* 0x002fe80000000000 */
.L_x_105:
[----:B------:R-:W-:Y:S05]  /*8050*/  BSYNC.RECONVERGENT B0 ;  /* 0x0000000000007941 */ /* 0x000fea0003800200 */
.L_x_104:
[----:B------:R-:W-:Y:S01]  /*8060*/  BAR.SYNC.DEFER_BLOCKING 0x1, 0x80 ;  /* 0x0042000000007b1d */ /* 0x000fe20000010000 */
[----:B------:R-:W-:Y:S04]  /*8070*/  UIADD3 UR40, UPT, UPT, UR51, 0x1, URZ ;  /* 0x0000000133287890 */ /* 0x000fe8000fffe0ff */
[----:B------:R-:W-:Y:S04]  /*8080*/  UISETP.NE.AND UP0, UPT, UR40, 0x4, UPT ;  /* 0x000000042800788c */ /* 0x000fe8000bf05270 */
[----:B------:R-:W-:Y:S01]  /*8090*/  USEL UR40, UR40, URZ, UP0 ;  /* 0x000000ff28287287 */ /* 0x000fe20008000000 */
[----:B------:R1:W-:Y:S01]  /*80a0*/  @P6 SYNCS.ARRIVE.TRANS64.RED.A1T0 RZ, [R85+URZ], RZ ;  /* 0x000000ff55ff69a7 */ /* 0x0003e200081004ff */
[----:B------:R-:W-:Y:S01]  /*80b0*/  BSSY B1, `(.L_x_106) ;  /* 0x0000020000017945 */ /* 0x000fe20003800000 */
[----:B------:R-:W4:Y:S02]  /*80c0*/  @P6 SYNCS.PHASECHK.TRANS64.TRYWAIT P0, [R0+URZ+0x30], R3 ;  /* 0x00003003000065a7 */ /* 0x000f2400080011ff */
[----:B----4-:R-:W-:Y:S01]  /*80d0*/  @P6 SEL R103, RZ, 0x1, !P0 ;  /* 0x00000001ff676807 */ /* 0x010fe20004000000 */
[----:B-1----:R-:W-:Y:S06]  /*80e0*/  @!P6 BRA `(.L_x_107) ;  /* 0x000000000070e947 */ /* 0x002fec0003800000 */
        /* <DEDUP_REMOVED lines=9> */
[----:B------:R-:W-:Y:S04]  /*8180*/  SHF.L.U32 R7, R167, 0x1f, RZ ;  /* 0x0000001fa7077819 */ /* 0x000fe800000006ff */
[----:B------:R-:W1:Y:S02]  /*8190*/  SYNCS.PHASECHK.TRANS64.TRYWAIT P0, [R0+URZ+0x30], R7 ;  /* 0x00003007000075a7 */ /* 0x000e6400080011ff */
[----:B-1----:R-:W-:Y:S05]  /*81a0*/  @!P0 BRA `(.L_x_110) ;  /* 0x0000003400008947 */ /* 0x002fea0003800000 */
.L_x_109:
[----:B------:R-:W-:Y:S05]  /*81b0*/  BSYNC B0 ;  /* 0x0000000000007941 */ /* 0x000fea0003800000 */
.L_x_108:
[----:B------:R-:W-:Y:S01]  /*81c0*/  ISETP.NE.AND P0, PT, R109, RZ, PT ;  /* 0x000000ff6d00720c */ /* 0x000fe20003f05270 */
[----:B------:R-:W-:Y:S11]  /*81d0*/  VIADD R101, R101, 0x1 ;  /* 0x0000000165657836 */ /* 0x000ff60000000000 */
[----:B------:R-:W-:Y:S01]  /*81e0*/  @!UPT UIADD3 URZ, UPT, UPT, URZ, URZ, URZ ;  /* 0x000000fffffff290 */ /* 0x000fe2000fffe0ff */
[----:B------:R4:W2:Y:S01]  /*81f0*/  @P0 LDS.128 R88, [R4+UR48+0x400] ;  /* 0x0004003004580984 */ /* 0x0008a20008000c00 */
[--C-:B-1----:R-:W-:Y:S01]  /*8200*/  @P0 IMAD.IADD R7, R102, 0x1, R3.reuse ;  /* 0x0000000166070824 */ /* 0x102fe200078e0203 */
[C---:B------:R-:W-:Y:S01]  /*8210*/  @P0 IADD3 R0, PT, PT, R108.reuse, R5, RZ ;  /* 0x000000056c000210 */ /* 0x040fe20007ffe0ff */
[C---:B------:R-:W-:Y:S01]  /*8220*/  @P0 IMAD.IADD R6, R108.reuse, 0x1, R3 ;  /* 0x000000016c060824 */ /* 0x040fe200078e0203 */
[----:B------:R4:W1:Y:S02]  /*8230*/  @P0 LDS.128 R96, [R2+0x400] ;  /* 0x0004000002600984 */ /* 0x0008640000000c00 */
[----:B------:R-:W-:Y:S02]  /*8240*/  @P0 IADD3 R8, PT, PT, R108, R7, RZ ;  /* 0x000000076c080210 */ /* 0x000fe40007ffe0ff */
[----:B------:R4:W1:Y:S04]  /*8250*/  @P0 LDS.128 R104, [R5+0x400] ;  /* 0x0004000005680984 */ /* 0x0008680000000c00 */
[----:B------:R4:W1:Y:S04]  /*8260*/  @P0 LDS.128 R112, [R0+0x400] ;  /* 0x0004000000700984 */ /* 0x0008680000000c00 */
[----:B------:R4:W1:Y:S04]  /*8270*/  @P0 LDS.128 R120, [R3+0x400] ;  /* 0x0004000003780984 */ /* 0x0008680000000c00 */
[----:B------:R4:W1:Y:S04]  /*8280*/  @P0 LDS.128 R128, [R6+0x400] ;  /* 0x0004000006800984 */ /* 0x0008680000000c00 */
[----:B------:R4:W1:Y:S04]  /*8290*/  @P0 LDS.128 R136, [R7+0x400] ;  /* 0x0004000007880984 */ /* 0x0008680000000c00 */
[----:B------:R4:W1:Y:S02]  /*82a0*/  @P0 LDS.128 R144, [R8+0x400] ;  /* 0x0004000008900984 */ /* 0x0008640000000c00 */
.L_x_107:
[----:B------:R-:W-:Y:S05]  /*82b0*/  BSYNC B1 ;  /* 0x0000000000017941 */ /* 0x000fea0003800000 */
.L_x_106:
        /* <DEDUP_REMOVED lines=21> */
.L_x_111:
[----:B------:R-:W-:Y:S01]  /*8410*/  ISETP.NE.AND P6, PT, R179, RZ, PT ;  /* 0x000000ffb300720c */ /* 0x000fe20003fc5270 */
[----:B------:R-:W-:Y:S05]  /*8420*/  WARPSYNC.ALL ;  /* 0x0000000000007948 */ /* 0x000fea0003800000 */
[----:B------:R-:W-:Y:S01]  /*8430*/  R2UR UR4, R80 ;  /* 0x00000000500472ca */ /* 0x000fe200000e0000 */
[----:B------:R-:W-:Y:S01]  /*8440*/  BSSY.RECONVERGENT B0, `(.L_x_112) ;  /* 0x0000103000007945 */ /* 0x000fe20003800200 */
[----:B------:R-:W-:Y:S02]  /*8450*/  MOV R3, UR40 ;  /* 0x0000002800037c02 */ /* 0x000fe40008000f00 */
[----:B------:R-:W-:Y:S02]  /*8460*/  MOV R84, UR37 ;  /* 0x0000002500547c02 */ /* 0x000fe40008000f00 */
[C---:B--2---:R-:W-:Y:S02]  /*8470*/  SHF.L.U32 R82, R88.reuse, 0x10, RZ ;  /* 0x0000001058527819 */ /* 0x044fe400000006ff */
[----:B------:R-:W-:Y:S02]  /*8480*/  @P6 LEA R3, R3, UR48, 0x3 ;  /* 0x0000003003036c11 */ /* 0x000fe4000f8e18ff */
[----:B------:R-:W-:Y:S02]  /*8490*/  LOP3.LUT R83, R88, 0xffff0000, RZ, 0xc0, !PT ;  /* 0xffff000058537812 */ /* 0x000fe400078ec0ff */
[----:B------:R-:W-:Y:S01]  /*84a0*/  @P6 IADD3 R3, PT, PT, R3, 0x50, RZ ;  /* 0x0000005003036810 */ /* 0x000fe20007ffe0ff */
[----:B------:R-:W2:Y:S01]  /*84b0*/  LDTM.x64 R4, tmem[UR4+0x80] ;  /* 0x00008004000479ee */ /* 0x000ea20008340000 */
[----:B------:R-:W-:Y:S02]  /*84c0*/  ISETP.NE.AND P0, PT, R170, RZ, PT ;  /* 0x000000ffaa00720c */ /* 0x000fe40003f05270 */
[----:B------:R-:W-:Y:S01]  /*84d0*/  @P6 PRMT R84, R84, 0x654, R3 ;  /* 0x0000065454546816 */ /* 0x000fe20000000003 */
[C---:B--2---:R-:W-:Y:S01]  /*84e0*/  FMUL R0, R78.reuse, R4 ;  /* 0x000000044e007220 */ /* 0x044fe20000400000 */
[C---:B------:R-:W-:Y:S01]  /*84f0*/  FMUL R3, R78.reuse, R6 ;  /* 0x000000064e037220 */ /* 0x040fe20000400000 */
        /* <DEDUP_REMOVED lines=38> */
[C---:B------:R-:W-:Y:S01]  /*8760*/  FFMA R0, R81.reuse, R82, R0 ;  /* 0x0000005251007223 */ /* 0x040fe20000000000 */
[----:B------:R-:W-:Y:S01]  /*8770*/  FFMA R2, R81, R83, R2 ;  /* 0x0000005351027223 */ /* 0x000fe20000000002 */
[C---:B------:R-:W-:Y:S01]  /*8780*/  FMUL R45, R78.reuse, R49 ;  /* 0x000000314e2d7220 */ /* 0x040fe20000400000 */
[C---:B------:R-:W-:Y:S01]  /*8790*/  FMUL R58, R78.reuse, R62 ;  /* 0x0000003e4e3a7220 */ /* 0x040fe20000400000 */
[C---:B------:R-:W-:Y:S01]  /*87a0*/  FMUL R60, R78.reuse, R64 ;  /* 0x000000404e3c7220 */ /* 0x040fe20000400000 */
[C---:B------:R-:W-:Y:S01]  /*87b0*/  SHF.L.U32 R64, R89.reuse, 0x10, RZ ;  /* 0x0000001059407819 */ /* 0x040fe200000006ff */
[----:B------:R-:W-:Y:S01]  /*87c0*/  FMUL R49, R78, R53 ;  /* 0x000000354e317220 */ /* 0x000fe20000400000 */
[----:B------:R-:W-:Y:S01]  /*87d0*/  F2FP.BF16.F32.PACK_AB R92, R2, R0 ;  /* 0x00000000025c723e */ /* 0x000fe200000010ff */
[C---:B------:R-:W-:Y:S01]  /*87e0*/  FMUL R62, R78.reuse, R66 ;  /* 0x000000424e3e7220 */ /* 0x040fe20000400000 */
[----:B------:R-:W-:Y:S01]  /*87f0*/  LOP3.LUT R66, R89, 0xffff0000, RZ, 0xc0, !PT ;  /* 0xffff000059427812 */ /* 0x000fe200078ec0ff */
[C---:B------:R-:W-:Y:S01]  /*8800*/  FMUL R53, R78.reuse, R57 ;  /* 0x000000394e357220 */ /* 0x040fe20000400000 */
[----:B------:R-:W-:Y:S01]  /*8810*/  LOP3.LUT R0, R91, 0xffff0000, RZ, 0xc0, !PT ;  /* 0xffff00005b007812 */ /* 0x000fe200078ec0ff */
[----:B------:R-:W-:Y:S01]  /*8820*/  FMUL R7, R78, R7 ;  /* 0x000000074e077220 */ /* 0x000fe20000400000 */
[----:B-1----:R-:W-:Y:S01]  /*8830*/  LOP3.LUT R2, R96, 0xffff0000, RZ, 0xc0, !PT ;  /* 0xffff000060027812 */ /* 0x002fe200078ec0ff */
[C---:B------:R-:W-:Y:S01]  /*8840*/  FMUL R57, R78.reuse, R61 ;  /* 0x0000003d4e397220 */ /* 0x040fe20000400000 */
[----:B------:R-:W-:Y:S01]  /*8850*/  FMUL R61, R78, R65 ;  /* 0x000000414e3d7220 */ /* 0x000fe20000400000 */
[C---:B------:R-:W-:Y:S01]  /*8860*/  SHF.L.U32 R65, R90.reuse, 0x10, RZ ;  /* 0x000000105a417819 */ /* 0x040fe200000006ff */
[C---:B------:R-:W-:Y:S01]  /*8870*/  FFMA R3, R81.reuse, R64, R3 ;  /* 0x0000004051037223 */ /* 0x040fe20000000003 */
[----:B------:R-:W-:Y:S01]  /*8880*/  LOP3.LUT R64, R90, 0xffff0000, RZ, 0xc0, !PT ;  /* 0xffff00005a407812 */ /* 0x000fe200078ec0ff */
[C---:B------:R-:W-:Y:S01]  /*8890*/  FFMA R7, R81.reuse, R66, R7 ;  /* 0x0000004251077223 */ /* 0x040fe20000000007 */
[C---:B------:R-:W-:Y:S01]  /*88a0*/  FMUL R11, R78.reuse, R11 ;  /* 0x0000000b4e0b7220 */ /* 0x040fe20000400000 */
[----:B------:R-:W-:Y:S01]  /*88b0*/  FFMA R4, R81, R65, R4 ;  /* 0x0000004151047223 */ /* 0x000fe20000000004 */
[----:B------:R-:W-:Y:S01]  /*88c0*/  SHF.L.U32 R65, R91, 0x10, RZ ;  /* 0x000000105b417819 */ /* 0x000fe200000006ff */
[----:B------:R-:W-:Y:S01]  /*88d0*/  FFMA R5, R81, R64, R5 ;  /* 0x0000004051057223 */ /* 0x000fe20000000005 */
[----:B------:R-:W-:Y:S01]  /*88e0*/  F2FP.BF16.F32.PACK_AB R93, R7, R3 ;  /* 0x00000003075d723e */ /* 0x000fe200000010ff */
[----:B------:R-:W-:Y:S01]  /*88f0*/  FMUL R15, R78, R15 ;  /* 0x0000000f4e0f7220 */ /* 0x000fe20000400000 */
[----:B------:R-:W-:Y:S01]  /*8900*/  SHF.L.U32 R3, R96, 0x10, RZ ;  /* 0x0000001060037819 */ /* 0x000fe200000006ff */
[----:B------:R-:W-:Y:S01]  /*8910*/  FFMA R6, R81, R65, R6 ;  /* 0x0000004151067223 */ /* 0x000fe20000000006 */
[----:B------:R-:W-:Y:S01]  /*8920*/  F2FP.BF16.F32.PACK_AB R94, R5, R4 ;  /* 0x00000004055e723e */ /* 0x000fe200000010ff */
[----:B------:R-:W-:Y:S01]  /*8930*/  FFMA R11, R81, R0, R11 ;  /* 0x00000000510b7223 */ /* 0x000fe2000000000b */
[----:B------:R-:W-:Y:S01]  /*8940*/  SHF.L.U32 R0, R97, 0x10, RZ ;  /* 0x0000001061007819 */ /* 0x000fe200000006ff */
[C---:B------:R-:W-:Y:S01]  /*8950*/  FFMA R8, R81.reuse, R3, R8 ;  /* 0x0000000351087223 */ /* 0x040fe20000000008 */
[C---:B------:R-:W-:Y:S01]  /*8960*/  SHF.L.U32 R3, R98.reuse, 0x10, RZ ;  /* 0x0000001062037819 */ /* 0x040fe200000006ff */
[----:B------:R-:W-:Y:S01]  /*8970*/  FFMA R9, R81, R2, R9 ;  /* 0x0000000251097223 */ /* 0x000fe20000000009 */
[----:B------:R-:W-:Y:S01]  /*8980*/  LOP3.LUT R2, R97, 0xffff0000, RZ, 0xc0, !PT ;  /* 0xffff000061027812 */ /* 0x000fe200078ec0ff */
[C---:B------:R-:W-:Y:S01]  /*8990*/  FFMA R10, R81.reuse, R0, R10 ;  /* 0x00000000510a7223 */ /* 0x040fe2000000000a */
[----:B------:R-:W-:Y:S01]  /*89a0*/  LOP3.LUT R0, R98, 0xffff0000, RZ, 0xc0, !PT ;  /* 0xffff000062007812 */ /* 0x000fe200078ec0ff */
[----:B------:R-:W-:Y:S01]  /*89b0*/  FMUL R19, R78, R19 ;  /* 0x000000134e137220 */ /* 0x000fe20000400000 */
[C---:B------:R-:W-:Y:S01]  /*89c0*/  SHF.L.U32 R5, R104.reuse, 0x10, RZ ;  /* 0x0000001068057819 */ /* 0x040fe200000006ff */
[----:B------:R-:W-:Y:S01]  /*89d0*/  FFMA R15, R81, R2, R15 ;  /* 0x00000002510f7223 */ /* 0x000fe2000000000f */
[----:B------:R-:W-:Y:S01]  /*89e0*/  LOP3.LUT R2, R99, 0xffff0000, RZ, 0xc0, !PT ;  /* 0xffff000063027812 */ /* 0x000fe200078ec0ff */
[----:B------:R-:W-:Y:S01]  /*89f0*/  FFMA R12, R81, R3, R12 ;  /* 0x00000003510c7223 */ /* 0x000fe2000000000c */
[----:B------:R-:W-:Y:S01]  /*8a00*/  SHF.L.U32 R3, R99, 0x10, RZ ;  /* 0x0000001063037819 */ /* 0x000fe200000006ff */
[----:B------:R-:W-:Y:S01]  /*8a10*/  FFMA R13, R81, R0, R13 ;  /* 0x00000000510d7223 */ /* 0x000fe2000000000d */
[----:B------:R-:W-:Y:S01]  /*8a20*/  LOP3.LUT R0, R104, 0xffff0000, RZ, 0xc0, !PT ;  /* 0xffff000068007812 */ /* 0x000fe200078ec0ff */
[----:B------:R-:W-:Y:S01]  /*8a30*/  FMUL R23, R78, R23 ;  /* 0x000000174e177220 */ /* 0x000fe20000400000 */
[----:B------:R-:W-:Y:S01]  /*8a40*/  LOP3.LUT R4, R107, 0xffff0000, RZ, 0xc0, !PT ;  /* 0xffff00006b047812 */ /* 0x000fe200078ec0ff */
[C---:B------:R-:W-:Y:S01]  /*8a50*/  FFMA R14, R81.reuse, R3, R14 ;  /* 0x00000003510e7223 */ /* 0x040fe2000000000e */
[C---:B------:R-:W-:Y:S01]  /*8a60*/  SHF.L.U32 R3, R106.reuse, 0x10, RZ ;  /* 0x000000106a037819 */ /* 0x040fe200000006ff */
[----:B------:R-:W-:Y:S01]  /*8a70*/  FFMA R19, R81, R2, R19 ;  /* 0x0000000251137223 */ /* 0x000fe20000000013 */
[----:B------:R-:W-:Y:S01]  /*8a80*/  SHF.L.U32 R2, R105, 0x10, RZ ;  /* 0x0000001069027819 */ /* 0x000fe200000006ff */
[----:B------:R-:W-:Y:S01]  /*8a90*/  FFMA R16, R81, R5, R16 ;  /* 0x0000000551107223 */ /* 0x000fe20000000010 */
[----:B------:R-:W-:Y:S01]  /*8aa0*/  SHF.L.U32 R5, R107, 0x10, RZ ;  /* 0x000000106b057819 */ /* 0x000fe200000006ff */
[----:B------:R-:W-:Y:S01]  /*8ab0*/  FFMA R17, R81, R0, R17 ;  /* 0x0000000051117223 */ /* 0x000fe20000000011 */
[----:B------:R-:W-:Y:S01]  /*8ac0*/  LOP3.LUT R0, R105, 0xffff0000, RZ, 0xc0, !PT ;  /* 0xffff000069007812 */ /* 0x000fe200078ec0ff */
[----:B------:R-:W-:Y:S01]  /*8ad0*/  FFMA R18, R81, R2, R18 ;  /* 0x0000000251127223 */ /* 0x000fe20000000012 */
[----:B------:R-:W-:Y:S01]  /*8ae0*/  LOP3.LUT R2, R106, 0xffff0000, RZ, 0xc0, !PT ;  /* 0xffff00006a027812 */ /* 0x000fe200078ec0ff */
[----:B------:R-:W-:Y:S01]  /*8af0*/  FMUL R27, R78, R27 ;  /* 0x0000001b4e1b7220 */ /* 0x000fe20000400000 */
[----:B------:R-:W-:Y:S01]  /*8b00*/  F2FP.BF16.F32.PACK_AB R95, R11, R6 ;  /* 0x000000060b5f723e */ /* 0x000fe200000010ff */
[C---:B------:R-:W-:Y:S01]  /*8b10*/  FFMA R23, R81.reuse, R0, R23 ;  /* 0x0000000051177223 */ /* 0x040fe20000000017 */
[----:B------:R-:W-:Y:S01]  /*8b20*/  SHF.L.U32 R0, R112, 0x10, RZ ;  /* 0x0000001070007819 */ /* 0x000fe200000006ff */
[C---:B------:R-:W-:Y:S01]  /*8b30*/  FFMA R20, R81.reuse, R3, R20 ;  /* 0x0000000351147223 */ /* 0x040fe20000000014 */
[----:B------:R-:W-:Y:S01]  /*8b40*/  SHF.L.U32 R3, R114, 0x10, RZ ;  /* 0x0000001072037819 */ /* 0x000fe200000006ff */
        /* <DEDUP_REMOVED lines=8> */
[----:B------:R-:W-:Y:S01]  /*8bd0*/  FFMA R25, R81, R2, R25 ;  /* 0x0000000251197223 */ /* 0x000fe20000000019 */
[----:B------:R-:W-:Y:S01]  /*8be0*/  LOP3.LUT R2, R114, 0xffff0000, RZ, 0xc0, !PT ;  /* 0xffff000072027812 */ /* 0x000fe200078ec0ff */
[C---:B------:R-:W-:Y:S01]  /*8bf0*/  FMUL R31, R78.reuse, R31 ;  /* 0x0000001f4e1f7220 */ /* 0x040fe20000400000 */
[----:B------:R-:W-:Y:S01]  /*8c00*/  F2FP.BF16.F32.PACK_AB R8, R9, R8 ;  /* 0x000000080908723e */ /* 0x000fe200000010ff */
[----:B------:R-:W-:Y:S01]  /*8c10*/  FFMA R26, R81, R0, R26 ;  /* 0x00000000511a7223 */ /* 0x000fe2000000001a */
[----:B------:R-:W-:Y:S01]  /*8c20*/  LOP3.LUT R0, R113, 0xffff0000, RZ, 0xc0, !PT ;  /* 0xffff000071007812 */ /* 0x000fe200078ec0ff */
[C---:B------:R-:W-:Y:S01]  /*8c30*/  FMUL R35, R78.reuse, R35 ;  /* 0x000000234e237220 */ /* 0x040fe20000400000 */
[----:B------:R-:W-:Y:S01]  /*8c40*/  F2FP.BF16.F32.PACK_AB R9, R15, R10 ;  /* 0x0000000a0f09723e */ /* 0x000fe200000010ff */
[----:B------:R-:W-:Y:S01]  /*8c50*/  FMUL R39, R78, R39 ;  /* 0x000000274e277220 */ /* 0x000fe20000400000 */
[----:B------:R-:W-:Y:S01]  /*8c60*/  F2FP.BF16.F32.PACK_AB R10, R13, R12 ;  /* 0x0000000c0d0a723e */ /* 0x000fe200000010ff */
[C---:B------:R-:W-:Y:S01]  /*8c70*/  FFMA R31, R81.reuse, R0, R31 ;  /* 0x00000000511f7223 */ /* 0x040fe2000000001f */
[C---:B------:R-:W-:Y:S01]  /*8c80*/  SHF.L.U32 R0, R120.reuse, 0x10, RZ ;  /* 0x0000001078007819 */ /* 0x040fe200000006ff */
[----:B------:R-:W-:Y:S01]  /*8c90*/  FFMA R28, R81, R3, R28 ;  /* 0x00000003511c7223 */ /* 0x000fe2000000001c */
[----:B------:R-:W-:Y:S01]  /*8ca0*/  SHF.L.U32 R3, R121, 0x10, RZ ;  /* 0x0000001079037819 */ /* 0x000fe200000006ff */
        /* <DEDUP_REMOVED lines=8> */
[----:B------:R-:W-:Y:S01]  /*8d30*/  FFMA R33, R81, R2, R33 ;  /* 0x0000000251217223 */ /* 0x000fe20000000021 */
[----:B------:R-:W-:Y:S01]  /*8d40*/  LOP3.LUT R2, R123, 0xffff0000, RZ, 0xc0, !PT ;  /* 0xffff00007b027812 */ /* 0x000fe200078ec0ff */
[C---:B------:R-:W-:Y:S01]  /*8d50*/  FFMA R34, R81.reuse, R3, R34 ;  /* 0x0000000351227223 */ /* 0x040fe20000000022 */
[C---:B------:R-:W-:Y:S01]  /*8d60*/  SHF.L.U32 R3, R122.reuse, 0x10, RZ ;  /* 0x000000107a037819 */ /* 0x040fe200000006ff */
[----:B------:R-:W-:Y:S01]  /*8d70*/  FFMA R39, R81, R0, R39 ;  /* 0x0000000051277223 */ /* 0x000fe20000000027 */
[----:B------:R-:W-:Y:S01]  /*8d80*/  LOP3.LUT R0, R122, 0xffff0000, RZ, 0xc0, !PT ;  /* 0xffff00007a007812 */ /* 0x000fe200078ec0ff */
[----:B------:R-:W-:Y:S01]  /*8d90*/  FMUL R43, R78, R43 ;  /* 0x0000002b4e2b7220 */ /* 0x000fe20000400000 */
[----:B------:R-:W-:Y:S01]  /*8da0*/  F2FP.BF16.F32.PACK_AB R16, R17, R16 ;  /* 0x000000101110723e */ /* 0x000fe200000010ff */
[----:B------:R-:W-:Y:S01]  /*8db0*/  FFMA R36, R81, R3, R36 ;  /* 0x0000000351247223 */ /* 0x000fe20000000024 */
[----:B------:R-:W-:Y:S01]  /*8dc0*/  SHF.L.U32 R3, R129, 0x10, RZ ;  /* 0x0000001081037819 */ /* 0x000fe200000006ff */
[C---:B------:R-:W-:Y:S01]  /*8dd0*/  FFMA R37, R81.reuse, R0, R37 ;  /* 0x0000000051257223 */ /* 0x040fe20000000025 */
[C---:B------:R-:W-:Y:S01]  /*8de0*/  SHF.L.U32 R0, R128.reuse, 0x10, RZ ;  /* 0x0000001080007819 */ /* 0x040fe200000006ff */
[----:B------:R-:W-:Y:S01]  /*8df0*/  FFMA R38, R81, R5, R38 ;  /* 0x0000000551267223 */ /* 0x000fe20000000026 */
[----:B------:R-:W-:Y:S01]  /*8e00*/  F2FP.BF16.F32.PACK_AB R17, R23, R18 ;  /* 0x000000121711723e */ /* 0x000fe200000010ff */
[----:B------:R1:W-:Y:S01]  /*8e10*/  STS.128 [R182+UR48+0x8400], R92 ;  /* 0x0084005cb6007988 */ /* 0x0003e20008000c30 */
[----:B------:R-:W-:Y:S01]  /*8e20*/  SHF.L.U32 R5, R131, 0x10, RZ ;  /* 0x0000001083057819 */ /* 0x000fe200000006ff */
[C---:B------:R-:W-:Y:S01]  /*8e30*/  FFMA R43, R81.reuse, R2, R43 ;  /* 0x00000002512b7223 */ /* 0x040fe2000000002b */
[----:B------:R-:W-:Y:S01]  /*8e40*/  LOP3.LUT R2, R128, 0xffff0000, RZ, 0xc0, !PT ;  /* 0xffff000080027812 */ /* 0x000fe200078ec0ff */
[----:B------:R-:W-:Y:S01]  /*8e50*/  FFMA R40, R81, R0, R40 ;  /* 0x0000000051287223 */ /* 0x000fe20000000028 */
[----:B------:R-:W-:Y:S01]  /*8e60*/  LOP3.LUT R0, R129, 0xffff0000, RZ, 0xc0, !PT ;  /* 0xffff000081007812 */ /* 0x000fe200078ec0ff */
[----:B------:R-:W-:Y:S01]  /*8e70*/  FMUL R47, R78, R47 ;  /* 0x0000002f4e2f7220 */ /* 0x000fe20000400000 */
[----:B------:R-:W-:Y:S01]  /*8e80*/  F2FP.BF16.F32.PACK_AB R18, R21, R20 ;  /* 0x000000141512723e */ /* 0x000fe200000010ff */
[C---:B------:R-:W-:Y:S01]  /*8e90*/  FFMA R41, R81.reuse, R2, R41 ;  /* 0x0000000251297223 */ /* 0x040fe20000000029 */
[C---:B------:R-:W-:Y:S01]  /*8ea0*/  LOP3.LUT R2, R130.reuse, 0xffff0000, RZ, 0xc0, !PT ;  /* 0xffff000082027812 */ /* 0x040fe200078ec0ff */
[----:B------:R-:W-:Y:S01]  /*8eb0*/  FFMA R42, R81, R3, R42 ;  /* 0x00000003512a7223 */ /* 0x000fe2000000002a */
[----:B------:R-:W-:Y:S01]  /*8ec0*/  SHF.L.U32 R3, R130, 0x10, RZ ;  /* 0x0000001082037819 */ /* 0x000fe200000006ff */
[----:B------:R1:W-:Y:S01]  /*8ed0*/  STS.128 [R181+0x8400], R8 ;  /* 0x00840008b5007388 */ /* 0x0003e20000000c00 */
[----:B------:R-:W-:Y:S01]  /*8ee0*/  F2FP.BF16.F32.PACK_AB R19, R27, R22 ;  /* 0x000000161b13723e */ /* 0x000fe200000010ff */
[----:B------:R-:W-:Y:S01]  /*8ef0*/  FFMA R47, R81, R0, R47 ;  /* 0x00000000512f7223 */ /* 0x000fe2000000002f */
[----:B------:R-:W-:Y:S01]  /*8f00*/  LOP3.LUT R0, R131, 0xffff0000, RZ, 0xc0, !PT ;  /* 0xffff000083007812 */ /* 0x000fe200078ec0ff */
[----:B------:R-:W-:Y:S01]  /*8f10*/  FMUL R51, R78, R51 ;  /* 0x000000334e337220 */ /* 0x000fe20000400000 */
[----:B------:R-:W-:Y:S01]  /*8f20*/  F2FP.BF16.F32.PACK_AB R24, R25, R24 ;  /* 0x000000181918723e */ /* 0x000fe200000010ff */
[C---:B------:R-:W-:Y:S01]  /*8f30*/  FFMA R44, R81.reuse, R3, R44 ;  /* 0x00000003512c7223 */ /* 0x040fe2000000002c */
[C---:B------:R-:W-:Y:S01]  /*8f40*/  SHF.L.U32 R3, R136.reuse, 0x10, RZ ;  /* 0x0000001088037819 */ /* 0x040fe200000006ff */
[----:B------:R-:W-:Y:S01]  /*8f50*/  FFMA R45, R81, R2, R45 ;  /* 0x00000002512d7223 */ /* 0x000fe2000000002d */
[----:B------:R-:W-:Y:S01]  /*8f60*/  F2FP.BF16.F32.PACK_AB R25, R31, R26 ;  /* 0x0000001a1f19723e */ /* 0x000fe200000010ff */
[----:B------:R-:W-:Y:S01]  /*8f70*/  FFMA R46, R81, R5, R46 ;  /* 0x00000005512e7223 */ /* 0x000fe2000000002e */
[----:B------:R-:W-:Y:S01]  /*8f80*/  SHF.L.U32 R5, R137, 0x10, RZ ;  /* 0x0000001089057819 */ /* 0x000fe200000006ff */
[----:B------:R1:W-:Y:S01]  /*8f90*/  STS.128 [R180+0x8400], R16 ;  /* 0x00840010b4007388 */ /* 0x0003e20000000c00 */
[----:B------:R-:W-:Y:S01]  /*8fa0*/  F2FP.BF16.F32.PACK_AB R26, R29, R28 ;  /* 0x0000001c1d1a723e */ /* 0x000fe200000010ff */
[C---:B------:R-:W-:Y:S01]  /*8fb0*/  FFMA R51, R81.reuse, R0, R51 ;  /* 0x0000000051337223 */ /* 0x040fe20000000033 */
[----:B------:R-:W-:Y:S01]  /*8fc0*/  LOP3.LUT R0, R136, 0xffff0000, RZ, 0xc0, !PT ;  /* 0xffff000088007812 */ /* 0x000fe200078ec0ff */
[----:B------:R-:W-:Y:S01]  /*8fd0*/  FFMA R48, R81, R3, R48 ;  /* 0x0000000351307223 */ /* 0x000fe20000000030 */
[----:B------:R-:W-:Y:S01]  /*8fe0*/  F2FP.BF16.F32.PACK_AB R27, R35, R30 ;  /* 0x0000001e231b723e */ /* 0x000fe200000010ff */
[----:B------:R-:W-:Y:S01]  /*8ff0*/  FMUL R55, R78, R55 ;  /* 0x000000374e377220 */ /* 0x000fe20000400000 */
[----:B------:R-:W-:Y:S01]  /*9000*/  LOP3.LUT R2, R137, 0xffff0000, RZ, 0xc0, !PT ;  /* 0xffff000089027812 */ /* 0x000fe200078ec0ff */
[C---:B------:R-:W-:Y:S01]  /*9010*/  FFMA R49, R81.reuse, R0, R49 ;  /* 0x0000000051317223 */ /* 0x040fe20000000031 */
[C---:B------:R-:W-:Y:S01]  /*9020*/  SHF.L.U32 R0, R138.reuse, 0x10, RZ ;  /* 0x000000108a007819 */ /* 0x040fe200000006ff */
[----:B------:R-:W-:Y:S01]  /*9030*/  FFMA R50, R81, R5, R50 ;  /* 0x0000000551327223 */ /* 0x000fe20000000032 */
[----:B------:R-:W-:Y:S01]  /*9040*/  F2FP.BF16.F32.PACK_AB R32, R33, R32 ;  /* 0x000000202120723e */ /* 0x000fe200000010ff */
[----:B------:R1:W-:Y:S01]  /*9050*/  STS.128 [R178+0x8400], R24 ;  /* 0x00840018b2007388 */ /* 0x0003e20000000c00 */
[----:B------:R-:W-:Y:S01]  /*9060*/  F2FP.BF16.F32.PACK_AB R33, R39, R34 ;  /* 0x000000222721723e */ /* 0x000fe200000010ff */
[C---:B------:R-:W-:Y:S01]  /*9070*/  FFMA R55, R81.reuse, R2, R55 ;  /* 0x0000000251377223 */ /* 0x040fe20000000037 */
[----:B------:R-:W-:Y:S01]  /*9080*/  LOP3.LUT R2, R138, 0xffff0000, RZ, 0xc0, !PT ;  /* 0xffff00008a027812 */ /* 0x000fe200078ec0ff */
[----:B------:R-:W-:Y:S01]  /*9090*/  FFMA R52, R81, R0, R52 ;  /* 0x0000000051347223 */ /* 0x000fe20000000034 */
[----:B------:R-:W-:Y:S01]  /*90a0*/  SHF.L.U32 R3, R139, 0x10, RZ ;  /* 0x000000108b037819 */ /* 0x000fe200000006ff */
[C---:B------:R-:W-:Y:S01]  /*90b0*/  FMUL R59, R78.reuse, R59 ;  /* 0x0000003b4e3b7220 */ /* 0x040fe20000400000 */
[----:B------:R-:W-:Y:S01]  /*90c0*/  F2FP.BF16.F32.PACK_AB R34, R37, R36 ;  /* 0x000000242522723e */ /* 0x000fe200000010ff */
[----:B------:R-:W-:Y:S01]  /*90d0*/  FFMA R53, R81, R2, R53 ;  /* 0x0000000251357223 */ /* 0x000fe20000000035 */
[----:B------:R-:W-:Y:S01]  /*90e0*/  F2FP.BF16.F32.PACK_AB R35, R43, R38 ;  /* 0x000000262b23723e */ /* 0x000fe200000010ff */
[----:B------:R-:W-:Y:S01]  /*90f0*/  FFMA R54, R81, R3, R54 ;  /* 0x0000000351367223 */ /* 0x000fe20000000036 */
[----:B------:R-:W-:Y:S01]  /*9100*/  LOP3.LUT R0, R139, 0xffff0000, RZ, 0xc0, !PT ;  /* 0xffff00008b007812 */ /* 0x000fe200078ec0ff */
[----:B------:R-:W-:Y:S01]  /*9110*/  FMUL R63, R78, R63 ;  /* 0x0000003f4e3f7220 */ /* 0x000fe20000400000 */
[----:B------:R-:W-:Y:S01]  /*9120*/  F2FP.BF16.F32.PACK_AB R40, R41, R40 ;  /* 0x000000282928723e */ /* 0x000fe200000010ff */
[----:B------:R1:W-:Y:S01]  /*9130*/  STS.128 [R177+0x8400], R32 ;  /* 0x00840020b1007388 */ /* 0x0003e20000000c00 */
[C---:B------:R-:W-:Y:S01]  /*9140*/  SHF.L.U32 R3, R144.reuse, 0x10, RZ ;  /* 0x0000001090037819 */ /* 0x040fe200000006ff */
[----:B------:R-:W-:Y:S01]  /*9150*/  FFMA R59, R81, R0, R59 ;  /* 0x00000000513b7223 */ /* 0x000fe2000000003b */
[----:B------:R-:W-:Y:S01]  /*9160*/  LOP3.LUT R2, R144, 0xffff0000, RZ, 0xc0, !PT ;  /* 0xffff000090027812 */ /* 0x000fe200078ec0ff */
[----:B------:R-:W-:Y:S01]  /*9170*/  FMUL R67, R78, R67 ;  /* 0x000000434e437220 */ /* 0x000fe20000400000 */
[----:B------:R-:W-:Y:S01]  /*9180*/  F2FP.BF16.F32.PACK_AB R41, R47, R42 ;  /* 0x0000002a2f29723e */ /* 0x000fe200000010ff */
[----:B------:R-:W-:Y:S01]  /*9190*/  FFMA R56, R81, R3, R56 ;  /* 0x0000000351387223 */ /* 0x000fe20000000038 */
[----:B------:R-:W-:Y:S01]  /*91a0*/  SHF.L.U32 R5, R145, 0x10, RZ ;  /* 0x0000001091057819 */ /* 0x000fe200000006ff */
[----:B------:R-:W-:Y:S01]  /*91b0*/  FFMA R57, R81, R2, R57 ;  /* 0x0000000251397223 */ /* 0x000fe20000000039 */
[----:B------:R-:W-:Y:S02]  /*91c0*/  F2FP.BF16.F32.PACK_AB R42, R45, R44 ;  /* 0x0000002c2d2a723e */ /* 0x000fe400000010ff */
[----:B------:R-:W-:Y:S01]  /*91d0*/  F2FP.BF16.F32.PACK_AB R43, R51, R46 ;  /* 0x0000002e332b723e */ /* 0x000fe200000010ff */
[----:B------:R-:W-:Y:S01]  /*91e0*/  FFMA R58, R81, R5, R58 ;  /* 0x00000005513a7223 */ /* 0x000fe2000000003a */
[----:B------:R-:W-:Y:S02]  /*91f0*/  LOP3.LUT R0, R145, 0xffff0000, RZ, 0xc0, !PT ;  /* 0xffff000091007812 */ /* 0x000fe400078ec0ff */
[C---:B------:R-:W-:Y:S01]  /*9200*/  SHF.L.U32 R3, R146.reuse, 0x10, RZ ;  /* 0x0000001092037819 */ /* 0x040fe200000006ff */
[----:B------:R1:W-:Y:S01]  /*9210*/  STS.128 [R176+0x8400], R40 ;  /* 0x00840028b0007388 */ /* 0x0003e20000000c00 */
        /* <DEDUP_REMOVED lines=8> */
[----:B------:R-:W-:Y:S02]  /*92a0*/  F2FP.BF16.F32.PACK_AB R49, R55, R50 ;  /* 0x000000323731723e */ /* 0x000fe400000010ff */
[----:B------:R-:W-:Y:S01]  /*92b0*/  F2FP.BF16.F32.PACK_AB R50, R53, R52 ;  /* 0x000000343532723e */ /* 0x000fe200000010ff */
[----:B------:R-:W-:Y:S01]  /*92c0*/  FFMA R67, R81, R4, R67 ;  /* 0x0000000451437223 */ /* 0x000fe20000000043 */
[----:B------:R-:W-:Y:S02]  /*92d0*/  F2FP.BF16.F32.PACK_AB R51, R59, R54 ;  /* 0x000000363b33723e */ /* 0x000fe400000010ff */
[----:B------:R-:W-:Y:S02]  /*92e0*/  F2FP.BF16.F32.PACK_AB R56, R57, R56 ;  /* 0x000000383938723e */ /* 0x000fe400000010ff */
        /* <DEDUP_REMOVED lines=23> */
[----:B--2---:R-:W-:Y:S04]  /*9460*/  DEPBAR.LE SB0, 0x1 ;  /* 0x000080400000791a */ /* 0x004fe80000000000 */
.L_x_113:
[----:B------:R-:W-:Y:S05]  /*9470*/  BSYNC.RECONVERGENT B0 ;  /* 0x0000000000007941 */ /* 0x000fea0003800200 */
.L_x_112:
        /* <DEDUP_REMOVED lines=8> */
[----:B--2---:R-:W-:Y:S06]  /*9500*/  @!P6 BRA `(.L_x_115) ;  /* 0x00000000006ce947 */ /* 0x004fec0003800000 */
[----:B------:R-:W-:Y:S01]  /*9510*/  ISETP.NE.AND P1, PT, R109, RZ, PT ;  /* 0x000000ff6d00720c */ /* 0x000fe20003f25270 */
[----:B------:R-:W-:Y:S01]  /*9520*/  BSSY B0, `(.L_x_116) ;  /* 0x000000b000007945 */ /* 0x000fe20003800000 */
[----:B------:R-:W-:Y:S11]  /*9530*/  ISETP.NE.AND P0, PT, R103, RZ, PT ;  /* 0x000000ff6700720c */ /* 0x000ff60003f05270 */
[----:B------:R-:W-:Y:S05]  /*9540*/  @P1 IMAD R101, R101, 0x4000, R182 ;  /* 0x0000400065651824 */ /* 0x000fea00078e02b6 */
[----:B-1----:R-:W-:Y:S04]  /*9550*/  @P1 IADD3 R9, PT, PT, R101, UR48, RZ ;  /* 0x0000003065091c10 */ /* 0x002fe8000fffe0ff */
[----:B------:R-:W-:Y:S01]  /*9560*/  @P1 IADD3 R7, PT, PT, R102, R9, RZ ;  /* 0x0000000966071210 */ /* 0x000fe20007ffe0ff */
[--C-:B------:R-:W-:Y:S02]  /*9570*/  @P1 IMAD.IADD R5, R100, 0x1, R9.reuse ;  /* 0x0000000164051824 */ /* 0x100fe400078e0209 */
[----:B------:R-:W-:Y:S01]  /*9580*/  @P1 IMAD.IADD R2, R108, 0x1, R9 ;  /* 0x000000016c021824 */ /* 0x000fe200078e0209 */
[----:B------:R-:W-:Y:S06]  /*9590*/  @P0 BRA `(.L_x_117) ;  /* 0x00000000000c0947 */ /* 0x000fec0003800000 */
[----:B------:R-:W-:Y:S04]  /*95a0*/  SHF.L.U32 R0, R167, 0x1f, RZ ;  /* 0x0000001fa7007819 */ /* 0x000fe800000006ff */
[----:B------:R-:W1:Y:S02]  /*95b0*/  SYNCS.PHASECHK.TRANS64.TRYWAIT P0, [R3+URZ+0x30], R0 ;  /* 0x00003000030075a7 */ /* 0x000e6400080011ff */
[----:B-1----:R-:W-:Y:S05]  /*95c0*/  @!P0 BRA `(.L_x_118) ;  /* 0x00000020000c8947 */ /* 0x002fea0003800000 */
.L_x_117:
[----:B------:R-:W-:Y:S05]  /*95d0*/  BSYNC B0 ;  /* 0x0000000000007941 */ /* 0x000fea0003800000 */
.L_x_116:
[----:B------:R-:W-:Y:S11]  /*95e0*/  ISETP.NE.AND P0, PT, R109, RZ, PT ;  /* 0x000000ff6d00720c */ /* 0x000ff60003f05270 */
[----:B------:R-:W-:Y:S02]  /*95f0*/  @!UPT UIADD3 URZ, UPT, UPT, URZ, URZ, URZ ;  /* 0x000000fffffff290 */ /* 0x000fe4000fffe0ff */
[----:B------:R2:W4:Y:S01]  /*9600*/  @P0 LDS.128 R88, [R101+UR48+0x400] ;  /* 0x0004003065580984 */ /* 0x0005220008000c00 */
[----:B-1----:R-:W-:Y:S01]  /*9610*/  @P0 IMAD.IADD R3, R102, 0x1, R5 ;  /* 0x0000000166030824 */ /* 0x002fe200078e0205 */
        /* <DEDUP_REMOVED lines=10> */
.L_x_115:
[----:B------:R-:W-:Y:S05]  /*96c0*/  BSYNC B1 ;  /* 0x0000000000017941 */ /* 0x000fea0003800000 */
.L_x_114:
[----:B--2---:R-:W-:Y:S05]  /*96d0*/  VIADD R3, R80, 0xc0 ;  /* 0x000000c050037836 */ /* 0x004fea0000000000 */
[----:B------:R-:W-:Y:S04]  /*96e0*/  SHF.R.U32.HI R3, RZ, 0x15, R3 ;  /* 0x00000015ff037819 */ /* 0x000fe80000011603 */
[----:B------:R-:W-:Y:S11]  /*96f0*/  LOP3.LUT P0, RZ, R3, 0x3, R162, 0x48, !PT ;  /* 0x0000000303ff7812 */ /* 0x000ff600078048a2 */
[----:B------:R-:W-:Y:S02]  /*9700*/  @!UPT UIADD3 URZ, UPT, UPT, URZ, URZ, URZ ;  /* 0x000000fffffff290 */ /* 0x000fe4000fffe0ff */
[----:B------:R-:W-:Y:S05]  /*9710*/  @!P0 BRA `(.L_x_119) ;  /* 0x0000000000408947 */ /* 0x000fea0003800000 */
[----:B------:R-:W2:Y:S01]  /*9720*/  LDCU.64 UR8, c[0x4][0x70] ;  /* 0x01000e00ff0877ac */ /* 0x000ea20008000a00 */
[----:B------:R-:W-:Y:S01]  /*9730*/  MOV R3, 0x0 ;  /* 0x0000000000037802 */ /* 0x000fe20000000f00 */
[----:B------:R-:W-:Y:S02]  /*9740*/  HFMA2 R12, -RZ, RZ, 0, 5.9604644775390625e-08 ;  /* 0x00000001ff0c7431 */ /* 0x000fe400000001ff */
[----:B-1----:R-:W-:Y:S02]  /*9750*/  IMAD.MOV.U32 R8, RZ, RZ, 0x192 ;  /* 0x00000192ff087424 */ /* 0x002fe400078e00ff */
[----:B------:R-:W-:Y:S01]  /*9760*/  IMAD.MOV.U32 R13, RZ, RZ, RZ ;  /* 0x000000ffff0d7224 */ /* 0x000fe200078e00ff */
[----:B------:R-:W1:Y:S01]  /*9770*/  LDCU.64 UR6, c[0x4][0x78] ;  /* 0x01000f00ff0677ac */ /* 0x000e620008000a00 */
[----:B------:R-:W3:Y:S01]  /*9780*/  LDC.64 R2, c[0x4][R3] ;  /* 0x0100000003027b82 */ /* 0x000ee20000000a00 */
[----:B------:R-:W5:Y:S01]  /*9790*/  LDCU.64 UR4, c[0x4][0x10] ;  /* 0x01000200ff0477ac */ /* 0x000f620008000a00 */
[----:B--2---:R-:W-:Y:S01]  /*97a0*/  MOV R5, UR9 ;  /* 0x0000000900057c02 */ /* 0x004fe20008000f00 */
[----:B------:R-:W-:Y:S01]  /*97b0*/  IMAD.U32 R4, RZ, RZ, UR8 ;  /* 0x00000008ff047e24 */ /* 0x000fe2000f8e00ff */
[----:B-1----:R-:W-:Y:S01]  /*97c0*/  MOV R7, UR7 ;  /* 0x0000000700077c02 */ /* 0x002fe20008000f00 */
[----:B------:R-:W-:Y:S01]  /*97d0*/  IMAD.U32 R6, RZ, RZ, UR6 ;  /* 0x00000006ff067e24 */ /* 0x000fe2000f8e00ff */
[----:B-----5:R-:W-:Y:S01]  /*97e0*/  MOV R11, UR5 ;  /* 0x00000005000b7c02 */ /* 0x020fe20008000f00 */
[----:B------:R-:W-:Y:S02]  /*97f0*/  IMAD.U32 R10, RZ, RZ, UR4 ;  /* 0x00000004ff0a7e24 */ /* 0x000fe4000f8e00ff */
[----:B------:R-:W-:Y:S07]  /*9800*/  LEPC R20, `(.L_x_119) ;  /* 0x000000001014794e */ /* 0x000fee0000000000 */
[----:B---34-:R-:W-:Y:S05]  /*9810*/  CALL.ABS.NOINC R2 ;  /* 0x0000000002007343 */ /* 0x018fea0003c00000 */
.L_x_119:
[----:B------:R-:W-:Y:S01]  /*9820*/  ISETP.NE.AND P0, PT, R170, RZ, PT ;  /* 0x000000ffaa00720c */ /* 0x000fe20003f05270 */
[----:B------:R-:W-:Y:S05]  /*9830*/  WARPSYNC.ALL ;  /* 0x0000000000007948 */ /* 0x000fea0003800000 */
[----:B------:R-:W-:Y:S01]  /*9840*/  R2UR UR4, R80 ;  /* 0x00000000500472ca */ /* 0x000fe200000e0000 */
[----:B------:R-:W-:Y:S01]  /*9850*/  BSSY.RECONVERGENT B0, `(.L_x_120) ;  /* 0x0000100000007945 */ /* 0x000fe20003800200 */
[----:B------:R-:W-:Y:S02]  /*9860*/  R2UR UR5, R87 ;  /* 0x00000000570572ca */ /* 0x000fe400000e0000 */
[C---:B----4-:R-:W-:Y:S02]  /*9870*/  SHF.L.U32 R82, R88.reuse, 0x10, RZ ;  /* 0x0000001058527819 */ /* 0x050fe400000006ff */
[----:B------:R-:W-:Y:S02]  /*9880*/  LOP3.LUT R84, R88, 0xffff0000, RZ, 0xc0, !PT ;  /* 0xffff000058547812 */ /* 0x000fe400078ec0ff */
[C---:B------:R-:W-:Y:S02]  /*9890*/  SHF.L.U32 R83, R89.reuse, 0x10, RZ ;  /* 0x0000001059537819 */ /* 0x040fe400000006ff */
[----:B------:R-:W-:Y:S02]  /*98a0*/  LOP3.LUT R86, R89, 0xffff0000, RZ, 0xc0, !PT ;  /* 0xffff000059567812 */ /* 0x000fe400078ec0ff */
[C---:B------:R-:W-:Y:S01]  /*98b0*/  SHF.L.U32 R85, R90.reuse, 0x10, RZ ;  /* 0x000000105a557819 */ /* 0x040fe200000006ff */
[----:B-1----:R-:W1:Y:S01]  /*98c0*/  LDTM.x64 R4, tmem[UR4+0xc0] ;  /* 0x0000c004000479ee */ /* 0x002e620008340000 */
[----:B------:R-:W-:Y:S01]  /*98d0*/  LOP3.LUT R88, R90, 0xffff0000, RZ, 0xc0, !PT ;  /* 0xffff00005a587812 */ /* 0x000fe200078ec0ff */
[----:B------:R-:W-:Y:S01]  /*98e0*/  NOP ;  /* 0x0000000000007918 */ /* 0x000fe20000000000 */
[C---:B------:R-:W-:Y:S01]  /*98f0*/  SHF.L.U32 R87, R91.reuse, 0x10, RZ ;  /* 0x000000105b577819 */ /* 0x040fe200000006ff */
[----:B------:R-:W-:Y:S01]  /*9900*/  UIADD3 UR5, UPT, UPT, UR5, 0xb0, URZ ;  /* 0x000000b005057890 */ /* 0x000fe2000fffe0ff */
[----:B------:R-:W-:Y:S02]  /*9910*/  LOP3.LUT R90, R91, 0xffff0000, RZ, 0xc0, !PT ;  /* 0xffff00005b5a7812 */ /* 0x000fe400078ec0ff */
[C---:B------:R-:W-:Y:S01]  /*9920*/  SHF.L.U32 R89, R96.reuse, 0x10, RZ ;  /* 0x0000001060597819 */ /* 0x040fe200000006ff */
[----:B------:R-:W-:Y:S01]  /*9930*/  UPRMT UR5, UR37, 0x654, UR5 ;  /* 0x0000065425057896 */ /* 0x000fe20008000005 */
[----:B------:R-:W-:Y:S02]  /*9940*/  LOP3.LUT R91, R96, 0xffff0000, RZ, 0xc0, !PT ;  /* 0xffff0000605b7812 */ /* 0x000fe400078ec0ff */
[C---:B------:R-:W-:Y:S02]  /*9950*/  SHF.L.U32 R92, R97.reuse, 0x10, RZ ;  /* 0x00000010615c7819 */ /* 0x040fe400000006ff */
[----:B------:R-:W-:Y:S02]  /*9960*/  LOP3.LUT R94, R97, 0xffff0000, RZ, 0xc0, !PT ;  /* 0xffff0000615e7812 */ /* 0x000fe400078ec0ff */
[C---:B------:R-:W-:Y:S02]  /*9970*/  SHF.L.U32 R93, R98.reuse, 0x10, RZ ;  /* 0x00000010625d7819 */ /* 0x040fe400000006ff */
[----:B------:R-:W-:Y:S01]  /*9980*/  LOP3.LUT R96, R98, 0xffff0000, RZ, 0xc0, !PT ;  /* 0xffff000062607812 */ /* 0x000fe200078ec0ff */
[----:B-1----:R-:W-:Y:S01]  /*9990*/  SYNCS.ARRIVE.TRANS64.RED.A1T0 RZ, [UR5], RZ ;  /* 0x000000ffffff79a7 */ /* 0x002fe20008100405 */
[C---:B------:R-:W-:Y:S02]  /*99a0*/  SHF.L.U32 R95, R99.reuse, 0x10, RZ ;  /* 0x00000010635f7819 */ /* 0x040fe400000006ff */
[----:B------:R-:W-:Y:S02]  /*99b0*/  LOP3.LUT R98, R99, 0xffff0000, RZ, 0xc0, !PT ;  /* 0xffff000063627812 */ /* 0x000fe400078ec0ff */
[----:B------:R-:W-:Y:S01]  /*99c0*/  SHF.L.U32 R97, R104, 0x10, RZ ;  /* 0x0000001068617819 */ /* 0x000fe200000006ff */
[----:B------:R-:W-:Y:S01]  /*99d0*/  FMUL R4, R78, R4 ;  /* 0x000000044e047220 */ /* 0x000fe20000400000 */
[----:B------:R-:W-:Y:S01]  /*99e0*/  LOP3.LUT R100, R104, 0xffff0000, RZ, 0xc0, !PT ;  /* 0xffff000068647812 */ /* 0x000fe200078ec0ff */
[----:B------:R-:W-:Y:S01]  /*99f0*/  FMUL R5, R78, R5 ;  /* 0x000000054e057220 */ /* 0x000fe20000400000 */
[----:B------:R-:W-:Y:S01]  /*9a00*/  SHF.L.U32 R99, R105, 0x10, RZ ;  /* 0x0000001069637819 */ /* 0x000fe200000006ff */
[----:B------:R-:W-:Y:S01]  /*9a10*/  FFMA R4, R81, R82, R4 ;  /* 0x0000005251047223 */ /* 0x000fe20000000004 */
[----:B------:R-:W-:Y:S01]  /*9a20*/  LOP3.LUT R102, R105, 0xffff0000, RZ, 0xc0, !PT ;  /* 0xffff000069667812 */ /* 0x000fe200078ec0ff */
[----:B------:R-:W-:Y:S01]  /*9a30*/  FFMA R5, R81, R84, R5 ;  /* 0x0000005451057223 */ /* 0x000fe20000000005 */
[----:B------:R-:W-:Y:S01]  /*9a40*/  SHF.L.U32 R101, R106, 0x10, RZ ;  /* 0x000000106a657819 */ /* 0x000fe200000006ff */
[----:B------:R-:W-:Y:S01]  /*9a50*/  FMUL R6, R78, R6 ;  /* 0x000000064e067220 */ /* 0x000fe20000400000 */
[----:B------:R-:W-:Y:S01]  /*9a60*/  LOP3.LUT R104, R106, 0xffff0000, RZ, 0xc0, !PT ;  /* 0xffff00006a687812 */ /* 0x000fe200078ec0ff */
[C---:B------:R-:W-:Y:S01]  /*9a70*/  FMUL R7, R78.reuse, R7 ;  /* 0x000000074e077220 */ /* 0x040fe20000400000 */
[----:B------:R-:W-:Y:S01]  /*9a80*/  F2FP.BF16.F32.PACK_AB R4, R5, R4 ;  /* 0x000000040504723e */ /* 0x000fe200000010ff */
[----:B------:R-:W-:Y:S01]  /*9a90*/  FFMA R6, R81, R83, R6 ;  /* 0x0000005351067223 */ /* 0x000fe20000000006 */
[----:B------:R-:W-:Y:S01]  /*9aa0*/  SHF.L.U32 R103, R107, 0x10, RZ ;  /* 0x000000106b677819 */ /* 0x000fe200000006ff */
[----:B------:R-:W-:Y:S01]  /*9ab0*/  FFMA R7, R81, R86, R7 ;  /* 0x0000005651077223 */ /* 0x000fe20000000007 */
[----:B------:R-:W-:Y:S01]  /*9ac0*/  LOP3.LUT R106, R107, 0xffff0000, RZ, 0xc0, !PT ;  /* 0xffff00006b6a7812 */ /* 0x000fe200078ec0ff */
[----:B------:R-:W-:Y:S01]  /*9ad0*/  FMUL R8, R78, R8 ;  /* 0x000000084e087220 */ /* 0x000fe20000400000 */
[----:B------:R-:W-:Y:S01]  /*9ae0*/  SHF.L.U32 R105, R112, 0x10, RZ ;  /* 0x0000001070697819 */ /* 0x000fe200000006ff */
[----:B------:R-:W-:Y:S01]  /*9af0*/  FMUL R9, R78, R9 ;  /* 0x000000094e097220 */ /* 0x000fe20000400000 */
[----:B------:R-:W-:Y:S01]  /*9b00*/  F2FP.BF16.F32.PACK_AB R5, R7, R6 ;  /* 0x000000060705723e */ /* 0x000fe200000010ff */
[C---:B------:R-:W-:Y:S01]  /*9b10*/  FFMA R8, R81.reuse, R85, R8 ;  /* 0x0000005551087223 */ /* 0x040fe20000000008 */
[----:B------:R-:W-:Y:S01]  /*9b20*/  LOP3.LUT R108, R112, 0xffff0000, RZ, 0xc0, !PT ;  /* 0xffff0000706c7812 */ /* 0x000fe200078ec0ff */
[----:B------:R-:W-:Y:S01]  /*9b30*/  FFMA R9, R81, R88, R9 ;  /* 0x0000005851097223 */ /* 0x000fe20000000009 */
[C---:B------:R-:W-:Y:S01]  /*9b40*/  SHF.L.U32 R107, R113.reuse, 0x10, RZ ;  /* 0x00000010716b7819 */ /* 0x040fe200000006ff */
[C---:B------:R-:W-:Y:S01]  /*9b50*/  FMUL R10, R78.reuse, R10 ;  /* 0x0000000a4e0a7220 */ /* 0x040fe20000400000 */
[----:B------:R-:W-:Y:S01]  /*9b60*/  LOP3.LUT R110, R113, 0xffff0000, RZ, 0xc0, !PT ;  /* 0xffff0000716e7812 */ /* 0x000fe200078ec0ff */
[----:B------:R-:W-:Y:S01]  /*9b70*/  FMUL R11, R78, R11 ;  /* 0x0000000b4e0b7220 */ /* 0x000fe20000400000 */
[----:B------:R-:W-:Y:S01]  /*9b80*/  F2FP.BF16.F32.PACK_AB R6, R9, R8 ;  /* 0x000000080906723e */ /* 0x000fe200000010ff */
[C---:B------:R-:W-:Y:S01]  /*9b90*/  FFMA R10, R81.reuse, R87, R10 ;  /* 0x00000057510a7223 */ /* 0x040fe2000000000a */
[C---:B------:R-:W-:Y:S01]  /*9ba0*/  SHF.L.U32 R109, R114.reuse, 0x10, RZ ;  /* 0x00000010726d7819 */ /* 0x040fe200000006ff */
[----:B------:R-:W-:Y:S01]  /*9bb0*/  FFMA R11, R81, R90, R11 ;  /* 0x0000005a510b7223 */ /* 0x000fe2000000000b */
[----:B------:R-:W-:Y:S01]  /*9bc0*/  LOP3.LUT R112, R114, 0xffff0000, RZ, 0xc0, !PT ;  /* 0xffff000072707812 */ /* 0x000fe200078ec0ff */
[C---:B------:R-:W-:Y:S01]  /*9bd0*/  FMUL R0, R78.reuse, R12 ;  /* 0x0000000c4e007220 */ /* 0x040fe20000400000 */
[----:B------:R-:W-:Y:S01]  /*9be0*/  SHF.L.U32 R111, R115, 0x10, RZ ;  /* 0x00000010736f7819 */ /* 0x000fe200000006ff */
[C---:B------:R-:W-:Y:S01]  /*9bf0*/  FMUL R2, R78.reuse, R13 ;  /* 0x0000000d4e027220 */ /* 0x040fe20000400000 */
[----:B------:R-:W-:Y:S01]  /*9c00*/  F2FP.BF16.F32.PACK_AB R7, R11, R10 ;  /* 0x0000000a0b07723e */ /* 0x000fe200000010ff */
[C---:B------:R-:W-:Y:S01]  /*9c10*/  FMUL R3, R78.reuse, R14 ;  /* 0x0000000e4e037220 */ /* 0x040fe20000400000 */
[----:B------:R-:W-:Y:S01]  /*9c20*/  LOP3.LUT R114, R115, 0xffff0000, RZ, 0xc0, !PT ;  /* 0xffff000073727812 */ /* 0x000fe200078ec0ff */
[----:B------:R-:W-:Y:S01]  /*9c30*/  FMUL R15, R78, R15 ;  /* 0x0000000f4e0f7220 */ /* 0x000fe20000400000 */
[C---:B------:R-:W-:Y:S01]  /*9c40*/  SHF.L.U32 R113, R120.reuse, 0x10, RZ ;  /* 0x0000001078717819 */ /* 0x040fe200000006ff */
[----:B------:R-:W-:Y:S01]  /*9c50*/  FFMA R0, R81, R89, R0 ;  /* 0x0000005951007223 */ /* 0x000fe20000000000 */
[----:B------:R-:W-:Y:S01]  /*9c60*/  LOP3.LUT R116, R120, 0xffff0000, RZ, 0xc0, !PT ;  /* 0xffff000078747812 */ /* 0x000fe200078ec0ff */
[C---:B------:R-:W-:Y:S01]  /*9c70*/  FMUL R12, R78.reuse, R16 ;  /* 0x000000104e0c7220 */ /* 0x040fe20000400000 */
[----:B------:R-:W-:Y:S01]  /*9c80*/  SHF.L.U32 R115, R121, 0x10, RZ ;  /* 0x0000001079737819 */ /* 0x000fe200000006ff */
[----:B------:R-:W-:Y:S01]  /*9c90*/  FFMA R2, R81, R91, R2 ;  /* 0x0000005b51027223 */ /* 0x000fe20000000002 */
[----:B------:R-:W-:Y:S01]  /*9ca0*/  LOP3.LUT R118, R121, 0xffff0000, RZ, 0xc0, !PT ;  /* 0xffff000079767812 */ /* 0x000fe200078ec0ff */
[----:B------:R-:W-:Y:S01]  /*9cb0*/  FMUL R13, R78, R17 ;  /* 0x000000114e0d7220 */ /* 0x000fe20000400000 */
[----:B------:R-:W-:Y:S01]  /*9cc0*/  SHF.L.U32 R117, R122, 0x10, RZ ;  /* 0x000000107a757819 */ /* 0x000fe200000006ff */
[C---:B------:R-:W-:Y:S01]  /*9cd0*/  FFMA R3, R81.reuse, R92, R3 ;  /* 0x0000005c51037223 */ /* 0x040fe20000000003 */
[----:B------:R-:W-:Y:S01]  /*9ce0*/  F2FP.BF16.F32.PACK_AB R8, R2, R0 ;  /* 0x000000000208723e */ /* 0x000fe200000010ff */
[----:B------:R-:W-:Y:S01]  /*9cf0*/  FMUL R14, R78, R18 ;  /* 0x000000124e0e7220 */ /* 0x000fe20000400000 */
[----:B------:R-:W-:Y:S01]  /*9d00*/  LOP3.LUT R120, R122, 0xffff0000, RZ, 0xc0, !PT ;  /* 0xffff00007a787812 */ /* 0x000fe200078ec0ff */
[----:B------:R-:W-:Y:S01]  /*9d10*/  FFMA R15, R81, R94, R15 ;  /* 0x0000005e510f7223 */ /* 0x000fe2000000000f */
[C---:B------:R-:W-:Y:S01]  /*9d20*/  SHF.L.U32 R119, R123.reuse, 0x10, RZ ;  /* 0x000000107b777819 */ /* 0x040fe200000006ff */
[C---:B------:R-:W-:Y:S01]  /*9d30*/  FMUL R19, R78.reuse, R19 ;  /* 0x000000134e137220 */ /* 0x040fe20000400000 */
[----:B------:R-:W-:Y:S01]  /*9d40*/  LOP3.LUT R122, R123, 0xffff0000, RZ, 0xc0, !PT ;  /* 0xffff00007b7a7812 */ /* 0x000fe200078ec0ff */
[----:B------:R-:W-:Y:S01]  /*9d50*/  FFMA R12, R81, R93, R12 ;  /* 0x0000005d510c7223 */ /* 0x000fe2000000000c */
[----:B------:R-:W-:Y:S01]  /*9d60*/  F2FP.BF16.F32.PACK_AB R9, R15, R3 ;  /* 0x000000030f09723e */ /* 0x000fe200000010ff */
[----:B------:R-:W-:Y:S01]  /*9d70*/  FMUL R16, R78, R20 ;  /* 0x000000144e107220 */ /* 0x000fe20000400000 */
[C---:B------:R-:W-:Y:S01]  /*9d80*/  SHF.L.U32 R121, R128.reuse, 0x10, RZ ;  /* 0x0000001080797819 */ /* 0x040fe200000006ff */
[----:B------:R1:W-:Y:S01]  /*9d90*/  STS.128 [R182+UR48+0xc400], R4 ;  /* 0x00c40004b6007988 */ /* 0x0003e20008000c30 */
[C---:B------:R-:W-:Y:S01]  /*9da0*/  FFMA R13, R81.reuse, R96, R13 ;  /* 0x00000060510d7223 */ /* 0x040fe2000000000d */
[----:B------:R-:W-:Y:S01]  /*9db0*/  LOP3.LUT R124, R128, 0xffff0000, RZ, 0xc0, !PT ;  /* 0xffff0000807c7812 */ /* 0x000fe200078ec0ff */
[C---:B------:R-:W-:Y:S01]  /*9dc0*/  FFMA R14, R81.reuse, R95, R14 ;  /* 0x0000005f510e7223 */ /* 0x040fe2000000000e */
[----:B------:R-:W-:Y:S01]  /*9dd0*/  FFMA R19, R81, R98, R19 ;  /* 0x0000006251137223 */ /* 0x000fe20000000013 */
[----:B------:R-:W-:Y:S01]  /*9de0*/  SHF.L.U32 R123, R129, 0x10, RZ ;  /* 0x00000010817b7819 */ /* 0x000fe200000006ff */
[----:B------:R-:W-:Y:S01]  /*9df0*/  FFMA R16, R81, R97, R16 ;  /* 0x0000006151107223 */ /* 0x000fe20000000010 */
[----:B------:R-:W-:Y:S01]  /*9e00*/  F2FP.BF16.F32.PACK_AB R10, R13, R12 ;  /* 0x0000000c0d0a723e */ /* 0x000fe200000010ff */
[C---:B------:R-:W-:Y:S01]  /*9e10*/  FMUL R17, R78.reuse, R21 ;  /* 0x000000154e117220 */ /* 0x040fe20000400000 */
[----:B------:R-:W-:Y:S01]  /*9e20*/  F2FP.BF16.F32.PACK_AB R11, R19, R14 ;  /* 0x0000000e130b723e */ /* 0x000fe200000010ff */
[C---:B------:R-:W-:Y:S01]  /*9e30*/  FMUL R18, R78.reuse, R22 ;  /* 0x000000164e127220 */ /* 0x040fe20000400000 */
[C---:B------:R-:W-:Y:S01]  /*9e40*/  FMUL R23, R78.reuse, R23 ;  /* 0x000000174e177220 */ /* 0x040fe20000400000 */
[----:B------:R-:W-:Y:S01]  /*9e50*/  FFMA R17, R81, R100, R17 ;  /* 0x0000006451117223 */ /* 0x000fe20000000011 */
[C---:B------:R-:W-:Y:S01]  /*9e60*/  FMUL R20, R78.reuse, R24 ;  /* 0x000000184e147220 */ /* 0x040fe20000400000 */
[----:B------:R-:W-:Y:S01]  /*9e70*/  LOP3.LUT R126, R129, 0xffff0000, RZ, 0xc0, !PT ;  /* 0xffff0000817e7812 */ /* 0x000fe200078ec0ff */
[----:B------:R1:W-:Y:S01]  /*9e80*/  STS.128 [R181+0xc400], R8 ;  /* 0x00c40008b5007388 */ /* 0x0003e20000000c00 */
[----:B------:R-:W-:Y:S01]  /*9e90*/  FFMA R18, R81, R99, R18 ;  /* 0x0000006351127223 */ /* 0x000fe20000000012 */
[----:B------:R-:W-:Y:S01]  /*9ea0*/  F2FP.BF16.F32.PACK_AB R16, R17, R16 ;  /* 0x000000101110723e */ /* 0x000fe200000010ff */
[C---:B------:R-:W-:Y:S01]  /*9eb0*/  FFMA R23, R81.reuse, R102, R23 ;  /* 0x0000006651177223 */ /* 0x040fe20000000017 */
[----:B------:R-:W-:Y:S01]  /*9ec0*/  FFMA R20, R81, R101, R20 ;  /* 0x0000006551147223 */ /* 0x000fe20000000014 */
[----:B------:R-:W-:Y:S01]  /*9ed0*/  FMUL R21, R78, R25 ;  /* 0x000000194e157220 */ /* 0x000fe20000400000 */
[----:B------:R-:W-:Y:S01]  /*9ee0*/  SHF.L.U32 R125, R130, 0x10, RZ ;  /* 0x00000010827d7819 */ /* 0x000fe200000006ff */
[C---:B------:R-:W-:Y:S01]  /*9ef0*/  FMUL R22, R78.reuse, R26 ;  /* 0x0000001a4e167220 */ /* 0x040fe20000400000 */
[----:B------:R-:W-:Y:S01]  /*9f00*/  F2FP.BF16.F32.PACK_AB R17, R23, R18 ;  /* 0x000000121711723e */ /* 0x000fe200000010ff */
[C---:B------:R-:W-:Y:S01]  /*9f10*/  FFMA R21, R81.reuse, R104, R21 ;  /* 0x0000006851157223 */ /* 0x040fe20000000015 */
[----:B------:R-:W-:Y:S01]  /*9f20*/  FMUL R27, R78, R27 ;  /* 0x0000001b4e1b7220 */ /* 0x000fe20000400000 */
[----:B------:R-:W-:Y:S01]  /*9f30*/  FFMA R22, R81, R103, R22 ;  /* 0x0000006751167223 */ /* 0x000fe20000000016 */
[----:B------:R-:W-:Y:S01]  /*9f40*/  LOP3.LUT R128, R130, 0xffff0000, RZ, 0xc0, !PT ;  /* 0xffff000082807812 */ /* 0x000fe200078ec0ff */
[C---:B------:R-:W-:Y:S01]  /*9f50*/  FMUL R24, R78.reuse, R28 ;  /* 0x0000001c4e187220 */ /* 0x040fe20000400000 */
[----:B------:R-:W-:Y:S01]  /*9f60*/  F2FP.BF16.F32.PACK_AB R18, R21, R20 ;  /* 0x000000141512723e */ /* 0x000fe200000010ff */
[C---:B------:R-:W-:Y:S01]  /*9f70*/  FFMA R27, R81.reuse, R106, R27 ;  /* 0x0000006a511b7223 */ /* 0x040fe2000000001b */
[C---:B------:R-:W-:Y:S01]  /*9f80*/  FMUL R25, R78.reuse, R29 ;  /* 0x0000001d4e197220 */ /* 0x040fe20000400000 */
[----:B------:R-:W-:Y:S01]  /*9f90*/  FFMA R24, R81, R105, R24 ;  /* 0x0000006951187223 */ /* 0x000fe20000000018 */
[----:B------:R-:W-:Y:S01]  /*9fa0*/  SHF.L.U32 R127, R131, 0x10, RZ ;  /* 0x00000010837f7819 */ /* 0x000fe200000006ff */
[C---:B------:R-:W-:Y:S01]  /*9fb0*/  FMUL R26, R78.reuse, R30 ;  /* 0x0000001e4e1a7220 */ /* 0x040fe20000400000 */
[----:B------:R-:W-:Y:S01]  /*9fc0*/  F2FP.BF16.F32.PACK_AB R19, R27, R22 ;  /* 0x000000161b13723e */ /* 0x000fe200000010ff */
[C---:B------:R-:W-:Y:S01]  /*9fd0*/  FFMA R25, R81.reuse, R108, R25 ;  /* 0x0000006c51197223 */ /* 0x040fe20000000019 */
[C---:B------:R-:W-:Y:S01]  /*9fe0*/  FMUL R31, R78.reuse, R31 ;  /* 0x0000001f4e1f7220 */ /* 0x040fe20000400000 */
[----:B------:R-:W-:Y:S01]  /*9ff0*/  FFMA R26, R81, R107, R26 ;  /* 0x0000006b511a7223 */ /* 0x000fe2000000001a */
[----:B------:R-:W-:Y:S01]  /*a000*/  LOP3.LUT R130, R131, 0xffff0000, RZ, 0xc0, !PT ;  /* 0xffff000083827812 */ /* 0x000fe200078ec0ff */
[----:B------:R1:W-:Y:S01]  /*a010*/  STS.128 [R180+0xc400], R16 ;  /* 0x00c40010b4007388 */ /* 0x0003e20000000c00 */
[----:B------:R-:W-:Y:S01]  /*a020*/  F2FP.BF16.F32.PACK_AB R24, R25, R24 ;  /* 0x000000181918723e */ /* 0x000fe200000010ff */
[C---:B------:R-:W-:Y:S01]  /*a030*/  FFMA R31, R81.reuse, R110, R31 ;  /* 0x0000006e511f7223 */ /* 0x040fe2000000001f */
[C---:B------:R-:W-:Y:S01]  /*a040*/  FMUL R28, R78.reuse, R32 ;  /* 0x000000204e1c7220 */ /* 0x040fe20000400000 */
[C---:B------:R-:W-:Y:S01]  /*a050*/  FMUL R29, R78.reuse, R33 ;  /* 0x000000214e1d7220 */ /* 0x040fe20000400000 */
[----:B------:R-:W-:Y:S01]  /*a060*/  FMUL R30, R78, R34 ;  /* 0x000000224e1e7220 */ /* 0x000fe20000400000 */
[----:B------:R-:W-:Y:S01]  /*a070*/  SHF.L.U32 R129, R136, 0x10, RZ ;  /* 0x0000001088817819 */ /* 0x000fe200000006ff */
[----:B------:R-:W-:Y:S01]  /*a080*/  FFMA R28, R81, R109, R28 ;  /* 0x0000006d511c7223 */ /* 0x000fe2000000001c */
[----:B------:R-:W-:Y:S01]  /*a090*/  F2FP.BF16.F32.PACK_AB R25, R31, R26 ;  /* 0x0000001a1f19723e */ /* 0x000fe200000010ff */
[C---:B------:R-:W-:Y:S01]  /*a0a0*/  FFMA R29, R81.reuse, R112, R29 ;  /* 0x00000070511d7223 */ /* 0x040fe2000000001d */
[----:B------:R-:W-:Y:S01]  /*a0b0*/  FFMA R30, R81, R111, R30 ;  /* 0x0000006f511e7223 */ /* 0x000fe2000000001e */
[----:B------:R-:W-:Y:S01]  /*a0c0*/  FMUL R35, R78, R35 ;  /* 0x000000234e237220 */ /* 0x000fe20000400000 */
        /* <DEDUP_REMOVED lines=34> */
[----:B------:R-:W-:Y:S01]  /*a2f0*/  FFMA R41, R81, R124, R41 ;  /* 0x0000007c51297223 */ /* 0x000fe20000000029 */
[C---:B------:R-:W-:Y:S01]  /*a300*/  FMUL R47, R78.reuse, R47 ;  /* 0x0000002f4e2f7220 */ /* 0x040fe20000400000 */
[C---:B------:R-:W-:Y:S01]  /*a310*/  FMUL R44, R78.reuse, R48 ;  /* 0x000000304e2c7220 */ /* 0x040fe20000400000 */
[----:B------:R-:W-:Y:S01]  /*a320*/  FMUL R45, R78, R49 ;  /* 0x000000314e2d7220 */ /* 0x000fe20000400000 */
[----:B------:R1:W-:Y:S01]  /*a330*/  STS.128 [R177+0xc400], R32 ;  /* 0x00c40020b1007388 */ /* 0x0003e20000000c00 */
[----:B------:R-:W-:Y:S01]  /*a340*/  LOP3.LUT R138, R139, 0xffff0000, RZ, 0xc0, !PT ;  /* 0xffff00008b8a7812 */ /* 0x000fe200078ec0ff */
[----:B------:R-:W-:Y:S01]  /*a350*/  FFMA R42, R81, R123, R42 ;  /* 0x0000007b512a7223 */ /* 0x000fe2000000002a */
[----:B------:R-:W-:Y:S01]  /*a360*/  F2FP.BF16.F32.PACK_AB R40, R41, R40 ;  /* 0x000000282928723e */ /* 0x000fe200000010ff */
[C---:B------:R-:W-:Y:S01]  /*a370*/  FFMA R47, R81.reuse, R126, R47 ;  /* 0x0000007e512f7223 */ /* 0x040fe2000000002f */
[C---:B------:R-:W-:Y:S01]  /*a380*/  FFMA R44, R81.reuse, R125, R44 ;  /* 0x0000007d512c7223 */ /* 0x040fe2000000002c */
[----:B------:R-:W-:Y:S01]  /*a390*/  SHF.L.U32 R137, R144, 0x10, RZ ;  /* 0x0000001090897819 */ /* 0x000fe200000006ff */
[C---:B------:R-:W-:Y:S01]  /*a3a0*/  FFMA R45, R81.reuse, R128, R45 ;  /* 0x00000080512d7223 */ /* 0x040fe2000000002d */
[C---:B------:R-:W-:Y:S01]  /*a3b0*/  FMUL R46, R78.reuse, R50 ;  /* 0x000000324e2e7220 */ /* 0x040fe20000400000 */
[C---:B------:R-:W-:Y:S01]  /*a3c0*/  FMUL R51, R78.reuse, R51 ;  /* 0x000000334e337220 */ /* 0x040fe20000400000 */
[C---:B------:R-:W-:Y:S01]  /*a3d0*/  FMUL R48, R78.reuse, R52 ;  /* 0x000000344e307220 */ /* 0x040fe20000400000 */
[C---:B------:R-:W-:Y:S01]  /*a3e0*/  FMUL R49, R78.reuse, R53 ;  /* 0x000000354e317220 */ /* 0x040fe20000400000 */
[C---:B------:R-:W-:Y:S01]  /*a3f0*/  FFMA R46, R81.reuse, R127, R46 ;  /* 0x0000007f512e7223 */ /* 0x040fe2000000002e */
[C---:B------:R-:W-:Y:S01]  /*a400*/  FMUL R50, R78.reuse, R54 ;  /* 0x000000364e327220 */ /* 0x040fe20000400000 */
[C---:B------:R-:W-:Y:S01]  /*a410*/  FFMA R51, R81.reuse, R130, R51 ;  /* 0x0000008251337223 */ /* 0x040fe20000000033 */
[C---:B------:R-:W-:Y:S01]  /*a420*/  FMUL R55, R78.reuse, R55 ;  /* 0x000000374e377220 */ /* 0x040fe20000400000 */
[C---:B------:R-:W-:Y:S01]  /*a430*/  FFMA R48, R81.reuse, R129, R48 ;  /* 0x0000008151307223 */ /* 0x040fe20000000030 */
[C---:B------:R-:W-:Y:S01]  /*a440*/  FMUL R52, R78.reuse, R56 ;  /* 0x000000384e347220 */ /* 0x040fe20000400000 */
[C---:B------:R-:W-:Y:S01]  /*a450*/  FFMA R49, R81.reuse, R132, R49 ;  /* 0x0000008451317223 */ /* 0x040fe20000000031 */
[C---:B------:R-:W-:Y:S01]  /*a460*/  FMUL R53, R78.reuse, R57 ;  /* 0x000000394e357220 */ /* 0x040fe20000400000 */
[----:B------:R-:W-:Y:S01]  /*a470*/  FFMA R50, R81, R131, R50 ;  /* 0x0000008351327223 */ /* 0x000fe20000000032 */
[C---:B------:R-:W-:Y:S01]  /*a480*/  FMUL R54, R78.reuse, R58 ;  /* 0x0000003a4e367220 */ /* 0x040fe20000400000 */
[----:B------:R-:W-:Y:S01]  /*a490*/  F2FP.BF16.F32.PACK_AB R41, R47, R42 ;  /* 0x0000002a2f29723e */ /* 0x000fe200000010ff */
[----:B------:R-:W-:Y:S01]  /*a4a0*/  FFMA R55, R81, R134, R55 ;  /* 0x0000008651377223 */ /* 0x000fe20000000037 */
[C---:B------:R-:W-:Y:S01]  /*a4b0*/  FMUL R59, R78.reuse, R59 ;  /* 0x0000003b4e3b7220 */ /* 0x040fe20000400000 */
[----:B------:R-:W-:Y:S01]  /*a4c0*/  F2FP.BF16.F32.PACK_AB R42, R45, R44 ;  /* 0x0000002c2d2a723e */ /* 0x000fe200000010ff */
[----:B------:R-:W-:Y:S01]  /*a4d0*/  FFMA R52, R81, R133, R52 ;  /* 0x0000008551347223 */ /* 0x000fe20000000034 */
[----:B------:R-:W-:Y:S01]  /*a4e0*/  F2FP.BF16.F32.PACK_AB R43, R51, R46 ;  /* 0x0000002e332b723e */ /* 0x000fe200000010ff */
[----:B------:R-:W-:Y:S01]  /*a4f0*/  FMUL R56, R78, R60 ;  /* 0x0000003c4e387220 */ /* 0x000fe20000400000 */
[----:B------:R-:W-:Y:S01]  /*a500*/  LOP3.LUT R140, R144, 0xffff0000, RZ, 0xc0, !PT ;  /* 0xffff0000908c7812 */ /* 0x000fe200078ec0ff */
[----:B------:R-:W-:Y:S01]  /*a510*/  FFMA R53, R81, R136, R53 ;  /* 0x0000008851357223 */ /* 0x000fe20000000035 */
[----:B------:R-:W-:Y:S01]  /*a520*/  SHF.L.U32 R139, R145, 0x10, RZ ;  /* 0x00000010918b7819 */ /* 0x000fe200000006ff */
[----:B------:R1:W-:Y:S01]  /*a530*/  STS.128 [R176+0xc400], R40 ;  /* 0x00c40028b0007388 */ /* 0x0003e20000000c00 */
[C---:B------:R-:W-:Y:S01]  /*a540*/  FMUL R57, R78.reuse, R61 ;  /* 0x0000003d4e397220 */ /* 0x040fe20000400000 */
[----:B------:R-:W-:Y:S01]  /*a550*/  FFMA R54, R81, R135, R54 ;  /* 0x0000008751367223 */ /* 0x000fe20000000036 */
[----:B------:R-:W-:Y:S01]  /*a560*/  LOP3.LUT R142, R145, 0xffff0000, RZ, 0xc0, !PT ;  /* 0xffff0000918e7812 */ /* 0x000fe200078ec0ff */
[----:B------:R-:W-:Y:S01]  /*a570*/  FMUL R58, R78, R62 ;  /* 0x0000003e4e3a7220 */ /* 0x000fe20000400000 */
[C---:B------:R-:W-:Y:S01]  /*a580*/  FFMA R59, R81.reuse, R138, R59 ;  /* 0x0000008a513b7223 */ /* 0x040fe2000000003b */
[----:B------:R-:W-:Y:S01]  /*a590*/  SHF.L.U32 R141, R146, 0x10, RZ ;  /* 0x00000010928d7819 */ /* 0x000fe200000006ff */
[----:B------:R-:W-:Y:S01]  /*a5a0*/  FMUL R63, R78, R63 ;  /* 0x0000003f4e3f7220 */ /* 0x000fe20000400000 */
        /* <DEDUP_REMOVED lines=9> */
[C---:B------:R-:W-:Y:S01]  /*a640*/  FMUL R62, R78.reuse, R66 ;  /* 0x000000424e3e7220 */ /* 0x040fe20000400000 */
[----:B------:R-:W-:Y:S01]  /*a650*/  F2FP.BF16.F32.PACK_AB R49, R55, R50 ;  /* 0x000000323731723e */ /* 0x000fe200000010ff */
[----:B------:R-:W-:Y:S01]  /*a660*/  FFMA R63, R81, R142, R63 ;  /* 0x0000008e513f7223 */ /* 0x000fe2000000003f */
[----:B------:R-:W-:Y:S01]  /*a670*/  FMUL R67, R78, R67 ;  /* 0x000000434e437220 */ /* 0x000fe20000400000 */
[----:B------:R-:W-:Y:S01]  /*a680*/  F2FP.BF16.F32.PACK_AB R50, R53, R52 ;  /* 0x000000343532723e */ /* 0x000fe200000010ff */
[----:B------:R-:W-:Y:S01]  /*a690*/  FFMA R60, R81, R141, R60 ;  /* 0x0000008d513c7223 */ /* 0x000fe2000000003c */
[----:B------:R-:W-:Y:S01]  /*a6a0*/  F2FP.BF16.F32.PACK_AB R51, R59, R54 ;  /* 0x000000363b33723e */ /* 0x000fe200000010ff */
[C---:B------:R-:W-:Y:S01]  /*a6b0*/  FFMA R61, R81.reuse, R144, R61 ;  /* 0x00000090513d7223 */ /* 0x040fe2000000003d */
[C---:B------:R-:W-:Y:S01]  /*a6c0*/  FFMA R62, R81.reuse, R143, R62 ;  /* 0x0000008f513e7223 */ /* 0x040fe2000000003e */
[----:B------:R-:W-:Y:S01]  /*a6d0*/  FFMA R67, R81, R146, R67 ;  /* 0x0000009251437223 */ /* 0x000fe20000000043 */
[----:B------:R-:W-:Y:S01]  /*a6e0*/  F2FP.BF16.F32.PACK_AB R56, R57, R56 ;  /* 0x000000383938723e */ /* 0x000fe200000010ff */
[----:B------:R1:W-:Y:S01]  /*a6f0*/  STS.128 [R175+0xc400], R48 ;  /* 0x00c40030af007388 */ /* 0x0003e20000000c00 */
[----:B------:R-:W-:Y:S02]  /*a700*/  F2FP.BF16.F32.PACK_AB R57, R63, R58 ;  /* 0x0000003a3f39723e */ /* 0x000fe400000010ff */
        /* <DEDUP_REMOVED lines=20> */
.L_x_121:
[----:B------:R-:W-:Y:S05]  /*a850*/  BSYNC.RECONVERGENT B0 ;  /* 0x0000000000007941 */ /* 0x000fea0003800200 */
.L_x_120:
[----:B------:R-:W-:Y:S01]  /*a860*/  BAR.SYNC.DEFER_BLOCKING 0x1, 0x80 ;  /* 0x0042000000007b1d */ /* 0x000fe20000010000 */
[----:B------:R-:W-:Y:S01]  /*a870*/  UISETP.NE.AND UP0, UPT, UR49, -0x4, UPT ;  /* 0xfffffffc3100788c */ /* 0x000fe2000bf05270 */
[----:B------:R-:W-:Y:S08]  /*a880*/  IADD3 R76, PT, PT, R76, 0x1, RZ ;  /* 0x000000014c4c7810 */ /* 0x000ff00007ffe0ff */
[----:B------:R-:W-:Y:S05]  /*a890*/  BRA.U !UP0, `(.L_x_122) ;  /* 0x0000000108287547 */ /* 0x000fea000b800000 */
[----:B------:R-:W-:Y:S01]  /*a8a0*/  ISETP.NE.AND P0, PT, R179, RZ, PT ;  /* 0x000000ffb300720c */ /* 0x000fe20003f05270 */
[----:B------:R-:W-:Y:S01]  /*a8b0*/  IMAD.U32 R3, RZ, RZ, UR51 ;  /* 0x00000033ff037e24 */ /* 0x000fe2000f8e00ff */
[----:B------:R-:W-:Y:S01]  /*a8c0*/  UIADD3 UR51, UPT, UPT, UR51, 0x1, URZ ;  /* 0x0000000133337890 */ /* 0x000fe2000fffe0ff */
[----:B------:R-:W-:Y:S03]  /*a8d0*/  IMAD.U32 R0, RZ, RZ, UR37 ;  /* 0x00000025ff007e24 */ /* 0x000fe6000f8e00ff */
[----:B------:R-:W-:Y:S04]  /*a8e0*/  UISETP.NE.AND UP0, UPT, UR51, 0x4, UPT ;  /* 0x000000043300788c */ /* 0x000fe8000bf05270 */
[----:B------:R-:W-:Y:S03]  /*a8f0*/  USEL UR51, UR51, URZ, UP0 ;  /* 0x000000ff33337287 */ /* 0x000fe60008000000 */
[----:B------:R-:W-:Y:S05]  /*a900*/  @P0 LEA R3, R3, UR48, 0x3 ;  /* 0x0000003003030c11 */ /* 0x000fea000f8e18ff */
[----:B------:R-:W-:Y:S05]  /*a910*/  @P0 VIADD R3, R3, 0x50 ;  /* 0x0000005003030836 */ /* 0x000fea0000000000 */
[----:B------:R-:W-:Y:S04]  /*a920*/  @P0 PRMT R0, R0, 0x654, R3 ;  /* 0x0000065400000816 */ /* 0x000fe80000000003 */
[----:B------:R2:W-:Y:S03]  /*a930*/  @P0 SYNCS.ARRIVE.TRANS64.RED.A1T0 RZ, [R0+URZ], RZ ;  /* 0x000000ff00ff09a7 */ /* 0x0005e600081004ff */
.L_x_122:
[----:B------:R-:W-:Y:S01]  /*a940*/  ISETP.NE.AND P2, PT, R171, RZ, PT ;  /* 0x000000ffab00720c */ /* 0x000fe20003f45270 */
[----:B------:R-:W-:Y:S01]  /*a950*/  UIADD3 UR49, UPT, UPT, UR49, 0x4, URZ ;  /* 0x0000000431317890 */ /* 0x000fe2000fffe0ff */
[----:B------:R-:W-:Y:S01]  /*a960*/  ISETP.NE.AND P0, PT, R173, 0x2, PT ;  /* 0x00000002ad00780c */ /* 0x000fe20003f05270 */
[----:B------:R-:W-:Y:S01]  /*a970*/  IMAD.IADD R20, R75, 0x1, R154 ;  /* 0x000000014b147824 */ /* 0x000fe200078e029a */
[----:B------:R-:W-:Y:S01]  /*a980*/  ISETP.NE.AND P1, PT, R76, 0x2, PT ;  /* 0x000000024c00780c */ /* 0x000fe20003f25270 */
[----:B------:R-:W-:Y:S01]  /*a990*/  IMAD.IADD R21, R77, 0x1, R156 ;  /* 0x000000014d157824 */ /* 0x000fe200078e029c */
[----:B--2---:R-:W-:Y:S02]  /*a9a0*/  SEL R0, RZ, 0x1, P0 ;  /* 0x00000001ff007807 */ /* 0x004fe40000000000 */
[----:B------:R-:W-:Y:S02]  /*a9b0*/  SEL R3, RZ, 0x1, P1 ;  /* 0x00000001ff037807 */ /* 0x000fe40000800000 */
[----:B------:R-:W-:Y:S02]  /*a9c0*/  LOP3.LUT R165, R165, R0, RZ, 0x3c, !PT ;  /* 0x00000000a5a57212 */ /* 0x000fe400078e3cff */
[----:B------:R-:W-:Y:S02]  /*a9d0*/  LOP3.LUT R166, R166, R3, RZ, 0x3c, !PT ;  /* 0x00000003a6a67212 */ /* 0x000fe400078e3cff */
[----:B------:R-:W-:Y:S02]  /*a9e0*/  @P2 R2UR UR36, R164 ;  /* 0x00000000a42422ca */ /* 0x000fe400000e0000 */
[----:B------:R-:W-:Y:S02]  /*a9f0*/  SEL R173, R173, RZ, P0 ;  /* 0x000000ffadad7207 */ /* 0x000fe40000000000 */
[----:B------:R-:W-:Y:S01]  /*aa00*/  SEL R76, R76, RZ, P1 ;  /* 0x000000ff4c4c7207 */ /* 0x000fe20000800000 */
[----:B------:R-:W-:Y:S10]  /*aa10*/  @P2 BRA `(.L_x_123) ;  /* 0xffffffa000242947 */ /* 0x000ff4000383ffff */
[----:B------:R-:W-:-:S09]  /*aa20*/  UISETP.NE.AND UP0, UPT, UR50, URZ, UPT ;  /* 0x000000ff3200728c */ /* 0x000fd2000bf05270 */
[----:B------:R-:W-:Y:S05]  /*aa30*/  BRA.U !UP0, `(.L_x_124) ;  /* 0x0000000108487547 */ /* 0x000fea000b800000 */
[----:B------:R-:W2:Y:S02]  /*aa40*/  LDCU.64 UR4, c[0x0][0x890] ;  /* 0x00011200ff0477ac */ /* 0x000ea40008000a00 */
[----:B--2---:R-:W-:-:S04]  /*aa50*/  UISETP.NE.U32.AND UP0, UPT, UR4, URZ, UPT ;  /* 0x000000ff0400728c */ /* 0x004fc8000bf05070 */
[----:B------:R-:W-:-:S09]  /*aa60*/  UISETP.NE.AND.EX UP0, UPT, UR5, URZ, UPT, UP0 ;  /* 0x000000ff0500728c */ /* 0x000fd2000bf05300 */
[----:B------:R-:W-:Y:S05]  /*aa70*/  BRA.U UP0, `(.L_x_125) ;  /* 0x00000001000c7547 */ /* 0x000fea000b800000 */
[----:B------:R-:W-:-:S13]  /*aa80*/  FSETP.NEU.AND P0, PT, R81, RZ, PT ;  /* 0x000000ff5100720b */ /* 0x000fda0003f0d000 */
[----:B------:R-:W-:Y:S05]  /*aa90*/  @!P0 EXIT ;  /* 0x000000000000894d */ /* 0x000fea0003800000 */
[----:B------:R-:W-:Y:S05]  /*aaa0*/  BRA `(.L_x_124) ;  /* 0x00000000002c7947 */ /* 0x000fea0003800000 */
.L_x_125:
[----:B------:R-:W-:Y:S01]  /*aab0*/  ISETP.NE.AND P0, PT, R172, RZ, PT ;  /* 0x000000ffac00720c */ /* 0x000fe20003f05270 */
[----:B------:R-:W-:-:S12]  /*aac0*/  BSSY.RECONVERGENT B0, `(.L_x_124) ;  /* 0x0000009000007945 */ /* 0x000fd80003800200 */
[----:B------:R-:W-:Y:S05]  /*aad0*/  @P0 BRA `(.L_x_126) ;  /* 0x0000000000140947 */ /* 0x000fea0003800000 */
[----:B------:R-:W2:Y:S02]  /*aae0*/  LDCU.64 UR4, c[0x0][0x888] ;  /* 0x00011100ff0477ac */ /* 0x000ea40008000a00 */
[----:B--2---:R-:W-:-:S04]  /*aaf0*/  ISETP.NE.U32.AND P0, PT, RZ, UR4, PT ;  /* 0x00000004ff007c0c */ /* 0x004fc8000bf05070 */
[----:B------:R-:W-:-:S13]  /*ab00*/  ISETP.NE.AND.EX P0, PT, RZ, UR5, PT, P0 ;  /* 0x00000005ff007c0c */ /* 0x000fda000bf05300 */
[----:B------:R-:W-:Y:S05]  /*ab10*/  @!P0 EXIT ;  /* 0x000000000000894d */ /* 0x000fea0003800000 */
[----:B------:R-:W-:Y:S05]  /*ab20*/  BRA `(.L_x_127) ;  /* 0x0000000000087947 */ /* 0x000fea0003800000 */
.L_x_126:
[----:B------:R-:W-:-:S13]  /*ab30*/  FSETP.NEU.AND P0, PT, R81, RZ, PT ;  /* 0x000000ff5100720b */ /* 0x000fda0003f0d000 */
[----:B------:R-:W-:Y:S05]  /*ab40*/  @!P0 EXIT ;  /* 0x000000000000894d */ /* 0x000fea0003800000 */
.L_x_127:
[----:B------:R-:W-:Y:S05]  /*ab50*/  BSYNC.RECONVERGENT B0 ;  /* 0x0000000000007941 */ /* 0x000fea0003800200 */
.L_x_124:
[----:B------:R-:W-:Y:S01]  /*ab60*/  ULEA UR4, UR51, UR48, 0x3 ;  /* 0x0000003033047291 */ /* 0x000fe2000f8e18ff */
[----:B------:R-:W-:-:S04]  /*ab70*/  DEPBAR.LE SB0, 0x0 ;  /* 0x000080000000791a */ /* 0x000fc80000000000 */
[----:B------:R-:W-:-:S04]  /*ab80*/  UIADD3 UR4, UPT, UPT, UR4, 0x50, URZ ;  /* 0x0000005004047890 */ /* 0x000fc8000fffe0ff */
[----:B------:R-:W-:-:S09]  /*ab90*/  UPRMT UR4, UR37, 0x654, UR4 ;  /* 0x0000065425047896 */ /* 0x000fd20008000004 */
[----:B------:R-:W-:Y:S01]  /*aba0*/  SYNCS.ARRIVE.TRANS64.RED.A1T0 RZ, [UR4], RZ ;  /* 0x000000ffffff79a7 */ /* 0x000fe20008100404 */
[----:B------:R-:W-:Y:S05]  /*abb0*/  EXIT ;  /* 0x000000000000794d */ /* 0x000fea0003800000 */
.L_x_19:
[----:B--2---:R2:W1:Y:S02]  /*abc0*/  SYNCS.PHASECHK.TRANS64.TRYWAIT P0, [R3+URZ+0xd0], R2 ;  /* 0x0000d002030075a7 */ /* 0x00446400080011ff */
[----:B-1----:R-:W-:Y:S05]  /*abd0*/  @!P0 NANOSLEEP.SYNCS 0x989680 ;  /* 0x009896800000895d */ /* 0x002fea0003900000 */
[----:B------:R-:W1:Y:S02]  /*abe0*/  @!P0 SYNCS.PHASECHK.TRANS64 P0, [R3+URZ+0xd0], R2 ;  /* 0x0000d002030085a7 */ /* 0x000e6400080010ff */
[----:B-1----:R-:W-:Y:S05]  /*abf0*/  @!P0 BRA `(.L_x_19) ;  /* 0xfffffffc00f08947 */ /* 0x002fea000383ffff */
[----:B------:R-:W-:Y:S05]  /*ac00*/  BRA `(.L_x_128) ;  /* 0xffffff6800607947 */ /* 0x000fea000383ffff */
.L_x_22:
[----:B-1----:R-:W-:-:S07]  /*ac10*/  MOV R2, UR33 ;  /* 0x0000002100027c02 */ /* 0x002fce0008000f00 */
.L_x_129:
[----:B-1----:R1:W2:Y:S02]  /*ac20*/  SYNCS.PHASECHK.TRANS64.TRYWAIT P0, [R2+URZ+0x18], R5 ;  /* 0x00001805020075a7 */ /* 0x0022a400080011ff */
[----:B--2---:R-:W-:Y:S05]  /*ac30*/  @!P0 NANOSLEEP.SYNCS 0x989680 ;  /* 0x009896800000895d */ /* 0x004fea0003900000 */
[----:B------:R-:W2:Y:S02]  /*ac40*/  @!P0 SYNCS.PHASECHK.TRANS64 P0, [R2+URZ+0x18], R5 ;  /* 0x00001805020085a7 */ /* 0x000ea400080010ff */
[----:B--2---:R-:W-:Y:S05]  /*ac50*/  @!P0 BRA `(.L_x_129) ;  /* 0xfffffffc00f08947 */ /* 0x004fea000383ffff */
[----:B------:R-:W-:Y:S05]  /*ac60*/  BRA `(.L_x_21) ;  /* 0xffffff6800b07947 */ /* 0x000fea000383ffff */
.L_x_28:
[----:B-1----:R-:W-:-:S07]  /*ac70*/  MOV R2, UR17 ;  /* 0x0000001100027c02 */ /* 0x002fce0008000f00 */
.L_x_130:
[----:B-1----:R1:W2:Y:S02]  /*ac80*/  SYNCS.PHASECHK.TRANS64.TRYWAIT P0, [R2+URZ+0x18], R5 ;  /* 0x00001805020075a7 */ /* 0x0022a400080011ff */
[----:B--2---:R-:W-:Y:S05]  /*ac90*/  @!P0 NANOSLEEP.SYNCS 0x989680 ;  /* 0x009896800000895d */ /* 0x004fea0003900000 */
[----:B------:R-:W2:Y:S02]  /*aca0*/  @!P0 SYNCS.PHASECHK.TRANS64 P0, [R2+URZ+0x18], R5 ;  /* 0x00001805020085a7 */ /* 0x000ea400080010ff */
[----:B--2---:R-:W-:Y:S05]  /*acb0*/  @!P0 BRA `(.L_x_130) ;  /* 0xfffffffc00f08947 */ /* 0x004fea000383ffff */
[----:B------:R-:W-:Y:S05]  /*acc0*/  BRA `(.L_x_27) ;  /* 0xffffff6c00587947 */ /* 0x000fea000383ffff */
.L_x_32:
[----:B-1----:R1:W2:Y:S02]  /*acd0*/  SYNCS.PHASECHK.TRANS64.TRYWAIT P0, [R2+URZ+0x80], R3 ;  /* 0x00008003020075a7 */ /* 0x0022a400080011ff */
[----:B--2---:R-:W-:Y:S05]  /*ace0*/  @!P0 NANOSLEEP.SYNCS 0x989680 ;  /* 0x009896800000895d */ /* 0x004fea0003900000 */
[----:B------:R-:W2:Y:S02]  /*acf0*/  @!P0 SYNCS.PHASECHK.TRANS64 P0, [R2+URZ+0x80], R3 ;  /* 0x00008003020085a7 */ /* 0x000ea400080010ff */
[----:B--2---:R-:W-:Y:S05]  /*ad00*/  @!P0 BRA `(.L_x_32) ;  /* 0xfffffffc00f08947 */ /* 0x004fea000383ffff */
[----:B------:R-:W-:Y:S05]  /*ad10*/  BRA `(.L_x_131) ;  /* 0xffffff6c00e87947 */ /* 0x000fea000383ffff */
.L_x_36:
[----:B----4-:R-:W-:-:S07]  /*ad20*/  MOV R0, UR5 ;  /* 0x0000000500007c02 */ /* 0x010fce0008000f00 */
.L_x_132:
[----:B-1----:R1:W2:Y:S02]  /*ad30*/  SYNCS.PHASECHK.TRANS64.TRYWAIT P0, [R0+URZ], R3 ;  /* 0x00000003000075a7 */ /* 0x0022a400080011ff */
[----:B--2---:R-:W-:Y:S05]  /*ad40*/  @!P0 NANOSLEEP.SYNCS 0x989680 ;  /* 0x009896800000895d */ /* 0x004fea0003900000 */
[----:B------:R-:W2:Y:S02]  /*ad50*/  @!P0 SYNCS.PHASECHK.TRANS64 P0, [R0+URZ], R3 ;  /* 0x00000003000085a7 */ /* 0x000ea400080010ff */
[----:B--2---:R-:W-:Y:S05]  /*ad60*/  @!P0 BRA `(.L_x_132) ;  /* 0xfffffffc00f08947 */ /* 0x004fea000383ffff */
[----:B------:R-:W-:Y:S05]  /*ad70*/  BRA `(.L_x_133) ;  /* 0xffffff7400587947 */ /* 0x000fea000383ffff */
.L_x_37:
[----:B----4-:R-:W-:-:S07]  /*ad80*/  MOV R0, UR5 ;  /* 0x0000000500007c02 */ /* 0x010fce0008000f00 */
.L_x_134:
[----:B-1----:R1:W2:Y:S02]  /*ad90*/  SYNCS.PHASECHK.TRANS64.TRYWAIT P0, [R0+URZ], R3 ;  /* 0x00000003000075a7 */ /* 0x0022a400080011ff */
[----:B--2---:R-:W-:Y:S05]  /*ada0*/  @!P0 NANOSLEEP.SYNCS 0x989680 ;  /* 0x009896800000895d */ /* 0x004fea0003900000 */
[----:B------:R-:W2:Y:S02]  /*adb0*/  @!P0 SYNCS.PHASECHK.TRANS64 P0, [R0+URZ], R3 ;  /* 0x00000003000085a7 */ /* 0x000ea400080010ff */
[----:B--2---:R-:W-:Y:S05]  /*adc0*/  @!P0 BRA `(.L_x_134) ;  /* 0xfffffffc00f08947 */ /* 0x004fea000383ffff */
[----:B------:R-:W-:Y:S05]  /*add0*/  BRA `(.L_x_135) ;  /* 0xffffff7400647947 */ /* 0x000fea000383ffff */
.L_x_40:
[----:B-1----:R1:W2:Y:S02]  /*ade0*/  SYNCS.PHASECHK.TRANS64.TRYWAIT P0, [R0+URZ+0xc0], R5 ;  /* 0x0000c005000075a7 */ /* 0x0022a400080011ff */
[----:B--2---:R-:W-:Y:S05]  /*adf0*/  @!P0 NANOSLEEP.SYNCS 0x989680 ;  /* 0x009896800000895d */ /* 0x004fea0003900000 */
[----:B------:R-:W2:Y:S02]  /*ae00*/  @!P0 SYNCS.PHASECHK.TRANS64 P0, [R0+URZ+0xc0], R5 ;  /* 0x0000c005000085a7 */ /* 0x000ea400080010ff */
[----:B--2---:R-:W-:Y:S05]  /*ae10*/  @!P0 BRA `(.L_x_40) ;  /* 0xfffffffc00f08947 */ /* 0x004fea000383ffff */
[----:B------:R-:W-:Y:S05]  /*ae20*/  BRA `(.L_x_136) ;  /* 0xffffff7400c07947 */ /* 0x000fea000383ffff */
.L_x_41:
[----:B------:R-:W-:-:S07]  /*ae30*/  MOV R0, UR5 ;  /* 0x0000000500007c02 */ /* 0x000fce0008000f00 */
.L_x_137:
[----:B-1----:R1:W2:Y:S02]  /*ae40*/  SYNCS.PHASECHK.TRANS64.TRYWAIT P0, [R0+URZ+0x90], R5 ;  /* 0x00009005000075a7 */ /* 0x0022a400080011ff */
[----:B--2---:R-:W-:Y:S05]  /*ae50*/  @!P0 NANOSLEEP.SYNCS 0x989680 ;  /* 0x009896800000895d */ /* 0x004fea0003900000 */
[----:B------:R-:W2:Y:S02]  /*ae60*/  @!P0 SYNCS.PHASECHK.TRANS64 P0, [R0+URZ+0x90], R5 ;  /* 0x00009005000085a7 */ /* 0x000ea400080010ff */
[----:B--2---:R-:W-:Y:S05]  /*ae70*/  @!P0 BRA `(.L_x_137) ;  /* 0xfffffffc00f08947 */ /* 0x004fea000383ffff */
[----:B------:R-:W-:Y:S05]  /*ae80*/  BRA `(.L_x_138) ;  /* 0xffffff7400d07947 */ /* 0x000fea000383ffff */
.L_x_42:
[----:B-1----:R1:W2:Y:S02]  /*ae90*/  SYNCS.PHASECHK.TRANS64.TRYWAIT P1, [R0+URZ+0x80], R5 ;  /* 0x00008005000075a7 */ /* 0x0022a400080211ff */
[----:B--2---:R-:W-:Y:S05]  /*aea0*/  @!P1 NANOSLEEP.SYNCS 0x989680 ;  /* 0x009896800000995d */ /* 0x004fea0003900000 */
[----:B------:R-:W2:Y:S02]  /*aeb0*/  @!P1 SYNCS.PHASECHK.TRANS64 P1, [R0+URZ+0x80], R5 ;  /* 0x00008005000095a7 */ /* 0x000ea400080210ff */
[----:B--2---:R-:W-:Y:S05]  /*aec0*/  @!P1 BRA `(.L_x_42) ;  /* 0xfffffffc00f09947 */ /* 0x004fea000383ffff */
[----:B------:R-:W-:Y:S05]  /*aed0*/  BRA `(.L_x_139) ;  /* 0xffffff7800007947 */ /* 0x000fea000383ffff */
.L_x_45:
[----:B------:R-:W-:-:S07]  /*aee0*/  MOV R0, UR5 ;  /* 0x0000000500007c02 */ /* 0x000fce0008000f00 */
.L_x_140:
[----:B-1----:R1:W2:Y:S02]  /*aef0*/  SYNCS.PHASECHK.TRANS64.TRYWAIT P0, [R0+URZ+0x90], R3 ;  /* 0x00009003000075a7 */ /* 0x0022a400080011ff */
[----:B--2---:R-:W-:Y:S05]  /*af00*/  @!P0 NANOSLEEP.SYNCS 0x989680 ;  /* 0x009896800000895d */ /* 0x004fea0003900000 */
[----:B------:R-:W2:Y:S02]  /*af10*/  @!P0 SYNCS.PHASECHK.TRANS64 P0, [R0+URZ+0x90], R3 ;  /* 0x00009003000085a7 */ /* 0x000ea400080010ff */
[----:B--2---:R-:W-:Y:S05]  /*af20*/  @!P0 BRA `(.L_x_140) ;  /* 0xfffffffc00f08947 */ /* 0x004fea000383ffff */
[----:B------:R-:W-:Y:S05]  /*af30*/  BRA `(.L_x_44) ;  /* 0xffffff7800547947 */ /* 0x000fea000383ffff */
.L_x_52:
[----:B-1----:R1:W2:Y:S02]  /*af40*/  SYNCS.PHASECHK.TRANS64.TRYWAIT P1, [R0+URZ+0x80], R5 ;  /* 0x00008005000075a7 */ /* 0x0022a400080211ff */
[----:B--2---:R-:W-:Y:S05]  /*af50*/  @!P1 NANOSLEEP.SYNCS 0x989680 ;  /* 0x009896800000995d */ /* 0x004fea0003900000 */
[----:B------:R-:W2:Y:S02]  /*af60*/  @!P1 SYNCS.PHASECHK.TRANS64 P1, [R0+URZ+0x80], R5 ;  /* 0x00008005000095a7 */ /* 0x000ea400080210ff */
[----:B--2---:R-:W-:Y:S05]  /*af70*/  @!P1 BRA `(.L_x_52) ;  /* 0xfffffffc00f09947 */ /* 0x004fea000383ffff */
[----:B------:R-:W-:Y:S05]  /*af80*/  BRA `(.L_x_141) ;  /* 0xffffff7c00c47947 */ /* 0x000fea000383ffff */
.L_x_53:
[----:B------:R-:W-:-:S07]  /*af90*/  MOV R3, UR7 ;  /* 0x0000000700037c02 */ /* 0x000fce0008000f00 */
.L_x_142:
[----:B-1----:R1:W2:Y:S02]  /*afa0*/  SYNCS.PHASECHK.TRANS64.TRYWAIT P0, [R3+URZ+0xb0], R0 ;  /* 0x0000b000030075a7 */ /* 0x0022a400080011ff */
[----:B--2---:R-:W-:Y:S05]  /*afb0*/  @!P0 NANOSLEEP.SYNCS 0x989680 ;  /* 0x009896800000895d */ /* 0x004fea0003900000 */
[----:B------:R-:W2:Y:S02]  /*afc0*/  @!P0 SYNCS.PHASECHK.TRANS64 P0, [R3+URZ+0xb0], R0 ;  /* 0x0000b000030085a7 */ /* 0x000ea400080010ff */
[----:B--2---:R-:W-:Y:S05]  /*afd0*/  @!P0 BRA `(.L_x_142) ;  /* 0xfffffffc00f08947 */ /* 0x004fea000383ffff */
[----:B------:R-:W-:Y:S05]  /*afe0*/  BRA `(.L_x_143) ;  /* 0xffffff7c00fc7947 */ /* 0x000fea000383ffff */
.L_x_56:
[----:B------:R-:W-:Y:S07]  /*aff0*/  MOV R0, UR6 ;  /* 0x0000000600007c02 */ /* 0x000fee0008000f00 */
.L_x_144:
[----:B-1----:R1:W2:Y:S02]  /*b000*/  SYNCS.PHASECHK.TRANS64.TRYWAIT P0, [R0+URZ], R3 ;  /* 0x00000003000075a7 */ /* 0x0022a400080011ff */
[----:B--2---:R-:W-:Y:S05]  /*b010*/  @!P0 NANOSLEEP.SYNCS 0x989680 ;  /* 0x009896800000895d */ /* 0x004fea0003900000 */
[----:B------:R-:W2:Y:S02]  /*b020*/  @!P0 SYNCS.PHASECHK.TRANS64 P0, [R0+URZ], R3 ;  /* 0x00000003000085a7 */ /* 0x000ea400080010ff */
[----:B--2---:R-:W-:Y:S05]  /*b030*/  @!P0 BRA `(.L_x_144) ;  /* 0xfffffffc00f08947 */ /* 0x004fea000383ffff */
[----:B------:R-:W-:Y:S05]  /*b040*/  BRA `(.L_x_55) ;  /* 0xffffff8000187947 */ /* 0x000fea000383ffff */
.L_x_59:
[----:B------:R-:W-:-:S07]  /*b050*/  MOV R0, UR6 ;  /* 0x0000000600007c02 */ /* 0x000fce0008000f00 */
.L_x_145:
[----:B--2---:R2:W4:Y:S02]  /*b060*/  SYNCS.PHASECHK.TRANS64.TRYWAIT P0, [R0+URZ], R3 ;  /* 0x00000003000075a7 */ /* 0x00452400080011ff */
[----:B----4-:R-:W-:Y:S05]  /*b070*/  @!P0 NANOSLEEP.SYNCS 0x989680 ;  /* 0x009896800000895d */ /* 0x010fea0003900000 */
[----:B------:R-:W4:Y:S02]  /*b080*/  @!P0 SYNCS.PHASECHK.TRANS64 P0, [R0+URZ], R3 ;  /* 0x00000003000085a7 */ /* 0x000f2400080010ff */
[----:B----4-:R-:W-:Y:S05]  /*b090*/  @!P0 BRA `(.L_x_145) ;  /* 0xfffffffc00f08947 */ /* 0x010fea000383ffff */
[----:B------:R-:W-:Y:S05]  /*b0a0*/  BRA `(.L_x_146) ;  /* 0xffffff8000f47947 */ /* 0x000fea000383ffff */
.L_x_60:
[----:B------:R-:W-:-:S07]  /*b0b0*/  MOV R0, UR7 ;  /* 0x0000000700007c02 */ /* 0x000fce0008000f00 */
.L_x_147:
[----:B-1----:R1:W2:Y:S02]  /*b0c0*/  SYNCS.PHASECHK.TRANS64.TRYWAIT P0, [R0+URZ], R3 ;  /* 0x00000003000075a7 */ /* 0x0022a400080011ff */
[----:B--2---:R-:W-:Y:S05]  /*b0d0*/  @!P0 NANOSLEEP.SYNCS 0x989680 ;  /* 0x009896800000895d */ /* 0x004fea0003900000 */
[----:B------:R-:W2:Y:S02]  /*b0e0*/  @!P0 SYNCS.PHASECHK.TRANS64 P0, [R0+URZ], R3 ;  /* 0x00000003000085a7 */ /* 0x000ea400080010ff */
[----:B--2---:R-:W-:Y:S05]  /*b0f0*/  @!P0 BRA `(.L_x_147) ;  /* 0xfffffffc00f08947 */ /* 0x004fea000383ffff */
[----:B------:R-:W-:Y:S05]  /*b100*/  BRA `(.L_x_148) ;  /* 0xffffff8400007947 */ /* 0x000fea000383ffff */
.L_x_65:
[----:B--2---:R2:W3:Y:S02]  /*b110*/  SYNCS.PHASECHK.TRANS64.TRYWAIT P0, [R0+URZ+0x80], R3 ;  /* 0x00008003000075a7 */ /* 0x0044e400080011ff */
[----:B---3--:R-:W-:Y:S05]  /*b120*/  @!P0 NANOSLEEP.SYNCS 0x989680 ;  /* 0x009896800000895d */ /* 0x008fea0003900000 */
[----:B------:R-:W3:Y:S02]  /*b130*/  @!P0 SYNCS.PHASECHK.TRANS64 P0, [R0+URZ+0x80], R3 ;  /* 0x00008003000085a7 */ /* 0x000ee400080010ff */
[----:B---3--:R-:W-:Y:S05]  /*b140*/  @!P0 BRA `(.L_x_65) ;  /* 0xfffffffc00f08947 */ /* 0x008fea000383ffff */
[----:B------:R-:W-:Y:S05]  /*b150*/  BRA `(.L_x_149) ;  /* 0xffffff88000c7947 */ /* 0x000fea000383ffff */
.L_x_68:
[----:B------:R-:W-:Y:S07]  /*b160*/  MOV R0, UR7 ;  /* 0x0000000700007c02 */ /* 0x000fee0008000f00 */
.L_x_150:
[----:B--2---:R2:W3:Y:S02]  /*b170*/  SYNCS.PHASECHK.TRANS64.TRYWAIT P0, [R0+URZ+0x78], R3 ;  /* 0x00007803000075a7 */ /* 0x0044e400080011ff */
[----:B---3--:R-:W-:Y:S05]  /*b180*/  @!P0 NANOSLEEP.SYNCS 0x989680 ;  /* 0x009896800000895d */ /* 0x008fea0003900000 */
[----:B------:R-:W3:Y:S02]  /*b190*/  @!P0 SYNCS.PHASECHK.TRANS64 P0, [R0+URZ+0x78], R3 ;  /* 0x00007803000085a7 */ /* 0x000ee400080010ff */
[----:B---3--:R-:W-:Y:S05]  /*b1a0*/  @!P0 BRA `(.L_x_150) ;  /* 0xfffffffc00f08947 */ /* 0x008fea000383ffff */
[----:B------:R-:W-:Y:S05]  /*b1b0*/  BRA `(.L_x_67) ;  /* 0xffffff8800ec7947 */ /* 0x000fea000383ffff */
.L_x_71:
[----:B------:R-:W-:Y:S07]  /*b1c0*/  MOV R3, UR7 ;  /* 0x0000000700037c02 */ /* 0x000fee0008000f00 */
.L_x_151:
[----:B-1----:R1:W2:Y:S02]  /*b1d0*/  SYNCS.PHASECHK.TRANS64.TRYWAIT P0, [R3+URZ+0x50], R12 ;  /* 0x0000500c030075a7 */ /* 0x0022a400080011ff */
[----:B--2---:R-:W-:Y:S05]  /*b1e0*/  @!P0 NANOSLEEP.SYNCS 0x989680 ;  /* 0x009896800000895d */ /* 0x004fea0003900000 */
[----:B------:R-:W2:Y:S02]  /*b1f0*/  @!P0 SYNCS.PHASECHK.TRANS64 P0, [R3+URZ+0x50], R12 ;  /* 0x0000500c030085a7 */ /* 0x000ea400080010ff */
[----:B--2---:R-:W-:Y:S05]  /*b200*/  @!P0 BRA `(.L_x_151) ;  /* 0xfffffffc00f08947 */ /* 0x004fea000383ffff */
[----:B------:R-:W-:Y:S05]  /*b210*/  BRA `(.L_x_152) ;  /* 0xffffff8c00647947 */ /* 0x000fea000383ffff */
.L_x_72:
[----:B-1----:R-:W-:Y:S07]  /*b220*/  MOV R3, UR7 ;  /* 0x0000000700037c02 */ /* 0x002fee0008000f00 */
.L_x_153:
[----:B-1----:R1:W2:Y:S02]  /*b230*/  SYNCS.PHASECHK.TRANS64.TRYWAIT P0, [R3+URZ+0x58], R12 ;  /* 0x0000580c030075a7 */ /* 0x0022a400080011ff */
[----:B--2---:R-:W-:Y:S05]  /*b240*/  @!P0 NANOSLEEP.SYNCS 0x989680 ;  /* 0x009896800000895d */ /* 0x004fea0003900000 */
[----:B------:R-:W2:Y:S02]  /*b250*/  @!P0 SYNCS.PHASECHK.TRANS64 P0, [R3+URZ+0x58], R12 ;  /* 0x0000580c030085a7 */ /* 0x000ea400080010ff */
[----:B--2---:R-:W-:Y:S05]  /*b260*/  @!P0 BRA `(.L_x_153) ;  /* 0xfffffffc00f08947 */ /* 0x004fea000383ffff */
[----:B------:R-:W-:Y:S05]  /*b270*/  BRA `(.L_x_154) ;  /* 0xffffff8c00a07947 */ /* 0x000fea000383ffff */
.L_x_73:
[----:B-1----:R-:W-:Y:S07]  /*b280*/  MOV R3, UR7 ;  /* 0x0000000700037c02 */ /* 0x002fee0008000f00 */
.L_x_155:
[----:B-1----:R1:W2:Y:S02]  /*b290*/  SYNCS.PHASECHK.TRANS64.TRYWAIT P0, [R3+URZ+0x60], R12 ;  /* 0x0000600c030075a7 */ /* 0x0022a400080011ff */
[----:B--2---:R-:W-:Y:S05]  /*b2a0*/  @!P0 NANOSLEEP.SYNCS 0x989680 ;  /* 0x009896800000895d */ /* 0x004fea0003900000 */
[----:B------:R-:W2:Y:S02]  /*b2b0*/  @!P0 SYNCS.PHASECHK.TRANS64 P0, [R3+URZ+0x60], R12 ;  /* 0x0000600c030085a7 */ /* 0x000ea400080010ff */
[----:B--2---:R-:W-:Y:S05]  /*b2c0*/  @!P0 BRA `(.L_x_155) ;  /* 0xfffffffc00f08947 */ /* 0x004fea000383ffff */
[----:B------:R-:W-:Y:S05]  /*b2d0*/  BRA `(.L_x_156) ;  /* 0xffffff8c00e87947 */ /* 0x000fea000383ffff */
.L_x_74:
[----:B------:R-:W-:Y:S07]  /*b2e0*/  MOV R3, UR7 ;  /* 0x0000000700037c02 */ /* 0x000fee0008000f00 */
.L_x_157:
[----:B-1----:R1:W2:Y:S02]  /*b2f0*/  SYNCS.PHASECHK.TRANS64.TRYWAIT P0, [R3+URZ+0x68], R12 ;  /* 0x0000680c030075a7 */ /* 0x0022a400080011ff */
[----:B--2---:R-:W-:Y:S05]  /*b300*/  @!P0 NANOSLEEP.SYNCS 0x989680 ;  /* 0x009896800000895d */ /* 0x004fea0003900000 */
[----:B------:R-:W2:Y:S02]  /*b310*/  @!P0 SYNCS.PHASECHK.TRANS64 P0, [R3+URZ+0x68], R12 ;  /* 0x0000680c030085a7 */ /* 0x000ea400080010ff */
[----:B--2---:R-:W-:Y:S05]  /*b320*/  @!P0 BRA `(.L_x_157) ;  /* 0xfffffffc00f08947 */ /* 0x004fea000383ffff */
[----:B------:R-:W-:Y:S05]  /*b330*/  BRA `(.L_x_158) ;  /* 0xffffff9000707947 */ /* 0x000fea000383ffff */
.L_x_76:
[----:B------:R-:W-:-:S07]  /*b340*/  MOV R0, UR7 ;  /* 0x0000000700007c02 */ /* 0x000fce0008000f00 */
.L_x_159:
[----:B-1----:R1:W3:Y:S02]  /*b350*/  SYNCS.PHASECHK.TRANS64.TRYWAIT P0, [R0+URZ+0x50], R3 ;  /* 0x00005003000075a7 */ /* 0x0022e400080011ff */
[----:B---3--:R-:W-:Y:S05]  /*b360*/  @!P0 NANOSLEEP.SYNCS 0x989680 ;  /* 0x009896800000895d */ /* 0x008fea0003900000 */
[----:B------:R-:W3:Y:S02]  /*b370*/  @!P0 SYNCS.PHASECHK.TRANS64 P0, [R0+URZ+0x50], R3 ;  /* 0x00005003000085a7 */ /* 0x000ee400080010ff */
[----:B---3--:R-:W-:Y:S05]  /*b380*/  @!P0 BRA `(.L_x_159) ;  /* 0xfffffffc00f08947 */ /* 0x008fea000383ffff */
[----:B------:R-:W-:Y:S05]  /*b390*/  BRA `(.L_x_160) ;  /* 0xffffff9000e07947 */ /* 0x000fea000383ffff */
.L_x_77:
[----:B-1----:R-:W-:-:S07]  /*b3a0*/  MOV R0, UR7 ;  /* 0x0000000700007c02 */ /* 0x002fce0008000f00 */
.L_x_161:
[----:B-1----:R1:W3:Y:S02]  /*b3b0*/  SYNCS.PHASECHK.TRANS64.TRYWAIT P0, [R0+URZ+0x58], R3 ;  /* 0x00005803000075a7 */ /* 0x0022e400080011ff */
[----:B---3--:R-:W-:Y:S05]  /*b3c0*/  @!P0 NANOSLEEP.SYNCS 0x989680 ;  /* 0x009896800000895d */ /* 0x008fea0003900000 */
[----:B------:R-:W3:Y:S02]  /*b3d0*/  @!P0 SYNCS.PHASECHK.TRANS64 P0, [R0+URZ+0x58], R3 ;  /* 0x00005803000085a7 */ /* 0x000ee400080010ff */
[----:B---3--:R-:W-:Y:S05]  /*b3e0*/  @!P0 BRA `(.L_x_161) ;  /* 0xfffffffc00f08947 */ /* 0x008fea000383ffff */
[----:B------:R-:W-:Y:S05]  /*b3f0*/  BRA `(.L_x_162) ;  /* 0xffffff9000d07947 */ /* 0x000fea000383ffff */
.L_x_78:
[----:B-1----:R-:W-:-:S07]  /*b400*/  MOV R0, UR7 ;  /* 0x0000000700007c02 */ /* 0x002fce0008000f00 */
.L_x_163:
[----:B-1----:R1:W3:Y:S02]  /*b410*/  SYNCS.PHASECHK.TRANS64.TRYWAIT P0, [R0+URZ+0x60], R3 ;  /* 0x00006003000075a7 */ /* 0x0022e400080011ff */
[----:B---3--:R-:W-:Y:S05]  /*b420*/  @!P0 NANOSLEEP.SYNCS 0x989680 ;  /* 0x009896800000895d */ /* 0x008fea0003900000 */
[----:B------:R-:W3:Y:S02]  /*b430*/  @!P0 SYNCS.PHASECHK.TRANS64 P0, [R0+URZ+0x60], R3 ;  /* 0x00006003000085a7 */ /* 0x000ee400080010ff */
[----:B---3--:R-:W-:Y:S05]  /*b440*/  @!P0 BRA `(.L_x_163) ;  /* 0xfffffffc00f08947 */ /* 0x008fea000383ffff */
[----:B------:R-:W-:Y:S05]  /*b450*/  BRA `(.L_x_164) ;  /* 0xffffff9000c07947 */ /* 0x000fea000383ffff */
.L_x_80:
[----:B--2---:R2:W4:Y:S02]  /*b460*/  SYNCS.PHASECHK.TRANS64.TRYWAIT P0, [R0+URZ+0x80], R3 ;  /* 0x00008003000075a7 */ /* 0x00452400080011ff */
[----:B----4-:R-:W-:Y:S05]  /*b470*/  @!P0 NANOSLEEP.SYNCS 0x989680 ;  /* 0x009896800000895d */ /* 0x010fea0003900000 */
[----:B------:R-:W4:Y:S02]  /*b480*/  @!P0 SYNCS.PHASECHK.TRANS64 P0, [R0+URZ+0x80], R3 ;  /* 0x00008003000085a7 */ /* 0x000f2400080010ff */
[----:B----4-:R-:W-:Y:S05]  /*b490*/  @!P0 BRA `(.L_x_80) ;  /* 0xfffffffc00f08947 */ /* 0x010fea000383ffff */
[----:B------:R-:W-:Y:S05]  /*b4a0*/  BRA `(.L_x_165) ;  /* 0xffffff9400947947 */ /* 0x000fea000383ffff */
.L_x_91:
[----:B-1----:R-:W-:Y:S04]  /*b4b0*/  MOV R2, UR48 ;  /* 0x0000003000027c02 */ /* 0x002fe80008000f00 */
[----:B------:R1:W3:Y:S03]  /*b4c0*/  SYNCS.PHASECHK.TRANS64.TRYWAIT P1, [R2+URZ+0x30], R3 ;  /* 0x00003003020075a7 */ /* 0x0002e600080211ff */
[----:B---3--:R-:W-:Y:S05]  /*b4d0*/  @!P1 NANOSLEEP.SYNCS 0x989680 ;  /* 0x009896800000995d */ /* 0x008fea0003900000 */
[----:B------:R-:W3:Y:S02]  /*b4e0*/  @!P1 SYNCS.PHASECHK.TRANS64 P1, [R2+URZ+0x30], R3 ;  /* 0x00003003020095a7 */ /* 0x000ee400080210ff */
[----:B---3--:R-:W-:Y:S05]  /*b4f0*/  @!P1 BRA `(.L_x_91) ;  /* 0xfffffffc00ec9947 */ /* 0x008fea000383ffff */
[----:B------:R-:W-:Y:S05]  /*b500*/  BRA `(.L_x_90) ;  /* 0xffffffa400147947 */ /* 0x000fea000383ffff */
.L_x_93:
[----:B-1----:R1:W4:Y:S02]  /*b510*/  SYNCS.PHASECHK.TRANS64.TRYWAIT P0, [R87+URZ+0xa0], R0 ;  /* 0x0000a000570075a7 */ /* 0x00232400080011ff */
[----:B----4-:R-:W-:Y:S05]  /*b520*/  @!P0 NANOSLEEP.SYNCS 0x989680 ;  /* 0x009896800000895d */ /* 0x010fea0003900000 */
[----:B------:R-:W4:Y:S02]  /*b530*/  @!P0 SYNCS.PHASECHK.TRANS64 P0, [R87+URZ+0xa0], R0 ;  /* 0x0000a000570085a7 */ /* 0x000f2400080010ff */
[----:B----4-:R-:W-:Y:S05]  /*b540*/  @!P0 BRA `(.L_x_93) ;  /* 0xfffffffc00f08947 */ /* 0x010fea000383ffff */
[----:B------:R-:W-:Y:S05]  /*b550*/  BRA `(.L_x_92) ;  /* 0xffffffa4004c7947 */ /* 0x000fea000383ffff */
.L_x_102:
[----:B--2---:R2:W4:Y:S02]  /*b560*/  SYNCS.PHASECHK.TRANS64.TRYWAIT P0, [R3+URZ+0x30], R0 ;  /* 0x00003000030075a7 */ /* 0x00452400080011ff */
[----:B----4-:R-:W-:Y:S05]  /*b570*/  @!P0 NANOSLEEP.SYNCS 0x989680 ;  /* 0x009896800000895d */ /* 0x010fea0003900000 */
[----:B------:R-:W4:Y:S02]  /*b580*/  @!P0 SYNCS.PHASECHK.TRANS64 P0, [R3+URZ+0x30], R0 ;  /* 0x00003000030085a7 */ /* 0x000f2400080010ff */
[----:B----4-:R-:W-:Y:S05]  /*b590*/  @!P0 BRA `(.L_x_102) ;  /* 0xfffffffc00f08947 */ /* 0x010fea000383ffff */
[----:B------:R-:W-:Y:S05]  /*b5a0*/  BRA `(.L_x_101) ;  /* 0xffffffb400f87947 */ /* 0x000fea000383ffff */
.L_x_110:
[----:B-1----:R1:W4:Y:S02]  /*b5b0*/  SYNCS.PHASECHK.TRANS64.TRYWAIT P0, [R0+URZ+0x30], R7 ;  /* 0x00003007000075a7 */ /* 0x00232400080011ff */
[----:B----4-:R-:W-:Y:S05]  /*b5c0*/  @!P0 NANOSLEEP.SYNCS 0x989680 ;  /* 0x009896800000895d */ /* 0x010fea0003900000 */
[----:B------:R-:W4:Y:S02]  /*b5d0*/  @!P0 SYNCS.PHASECHK.TRANS64 P0, [R0+URZ+0x30], R7 ;  /* 0x00003007000085a7 */ /* 0x000f2400080010ff */
[----:B----4-:R-:W-:Y:S05]  /*b5e0*/  @!P0 BRA `(.L_x_110) ;  /* 0xfffffffc00f08947 */ /* 0x010fea000383ffff */
[----:B------:R-:W-:Y:S05]  /*b5f0*/  BRA `(.L_x_109) ;  /* 0xffffffc800ec7947 */ /* 0x000fea000383ffff */
.L_x_118:
[----:B-1----:R1:W2:Y:S02]  /*b600*/  SYNCS.PHASECHK.TRANS64.TRYWAIT P0, [R3+URZ+0x30], R0 ;  /* 0x00003000030075a7 */ /* 0x0022a400080011ff */
[----:B--2---:R-:W-:Y:S05]  /*b610*/  @!P0 NANOSLEEP.SYNCS 0x989680 ;  /* 0x009896800000895d */ /* 0x004fea0003900000 */
[----:B------:R-:W2:Y:S02]  /*b620*/  @!P0 SYNCS.PHASECHK.TRANS64 P0, [R3+URZ+0x30], R0 ;  /* 0x00003000030085a7 */ /* 0x000ea400080010ff */
[----:B--2---:R-:W-:Y:S05]  /*b630*/  @!P0 BRA `(.L_x_118) ;  /* 0xfffffffc00f08947 */ /* 0x004fea000383ffff */
[----:B------:R-:W-:Y:S05]  /*b640*/  BRA `(.L_x_117) ;  /* 0xffffffdc00e07947 */ /* 0x000fea000383ffff */
        .weak           $__internal_0_$__cuda_sm10x_tcgen05_guardrail_trap_col_being_dealloced_not_returned_by_alloc
        .type           $__internal_0_$__cuda_sm10x_tcgen05_guardrail_trap_col_being_dealloced_not_returned_by_alloc,@function
        .size           $__internal_0_$__cuda_sm10x_tcgen05_guardrail_trap_col_being_dealloced_not_returned_by_alloc,($__internal_1_$__cuda_sm10x_tcgen05_guardrail_trap_phase_invalid_during_alloc - $__internal_0_$__cuda_sm10x_tcgen05_guardrail_trap_col_being_dealloced_not_returned_by_alloc)
$__internal_0_$__cuda_sm10x_tcgen05_guardrail_trap_col_being_dealloced_not_returned_by_alloc:
[----:B------:R-:W-:Y:S05]  /*b650*/  BPT.TRAP 0x1 ;  /* 0x000000040000795c */ /* 0x000fea0000300000 */
[----:B------:R-:W-:-:S04]  /*b660*/  HFMA2 R3, -RZ, RZ, 0, 0 ;  /* 0x00000000ff037431 */ /* 0x000fc800000001ff */
[----:B------:R-:W-:Y:S05]  /*b670*/  RET.REL.NODEC R2 `(_ZN7cutlass13device_kernelINS_4gemm6kernel13GemmUniversalIN4cute5tupleIJiiiiEEENS1_10collective13CollectiveMmaINS1_35MainloopSm100TmaUmmaWarpSpecializedILi3ELi2ELi2ENS5_IJNS4_1CILi1EEESB_SB_EEEEENS5_IJNSA_ILi128EEENSA_ILi256EEENSA_ILi64EEEEEENS_10bfloat16_tENS5_IJlSB_lEEESI_SJ_NS4_8TiledMMAINS4_8MMA_AtomIJNS4_20SM100_MMA_F16BF16_SSISI_SI_fLi128ELi256ELNS4_4UMMA5MajorE0ELSO_0ELNSN_7ScaleInE0ELSP_0EEEEEENS4_6LayoutISC_NS5_IJNSA_ILi0EEEST_ST_EEEEENS5_IJNS4_10UnderscoreESW_SW_EEEEENS4_13SM90_TMA_LOADENS4_14ComposedLayoutINS4_7SwizzleILi3ELi4ELi3EEENS4_18smem_ptr_flag_bitsILi16EEENSS_INS5_IJNSA_ILi8EEESG_EEENS5_IJSG_SB_EEEEEEEvNS4_8identityESZ_S19_vS1A_EENS_8epilogue10collective18CollectiveEpilogueINS1C_23Sm100TmaWarpSpecializedILi4ELi2ELi64ELb1ELb0EEEJSH_NS5_IJNSS_ISE_SB_EENSS_ISG_SB_EEEEESI_SJ_SI_SJ_NS1C_6fusion15FusionCallbacksIS1G_NS1K_17LinearCombinationISI_fSI_fLNS_15FloatRoundStyleE2EEESH_S1J_JEEENS4_5SM1004TMEM4LOAD26SM100_TMEM_LOAD_32dp32b64xESZ_S19_NS4_39AutoVectorizingCopyWithAssumedAlignmentILi128EEENS4_14SM90_TMA_STOREES19_S1V_S1V_EEEvvEEEEvNT_6ParamsE) ;  /* 0xffffff4802607950 */ /* 0x000fea0003c3ffff */
        .weak           $__internal_1_$__cuda_sm10x_tcgen05_guardrail_trap_phase_invalid_during_alloc
        .type           $__internal_1_$__cuda_sm10x_tcgen05_guardrail_trap_phase_invalid_during_alloc,@function
        .size           $__internal_1_$__cuda_sm10x_tcgen05_guardrail_trap_phase_invalid_during_alloc,($__internal_2_$__cuda_sm10x_tcgen05_guardrail_trap_unallocated_columns_being_dealloced - $__internal_1_$__cuda_sm10x_tcgen05_guardrail_trap_phase_invalid_during_alloc)
$__internal_1_$__cuda_sm10x_tcgen05_guardrail_trap_phase_invalid_during_alloc:
[----:B------:R-:W-:Y:S05]  /*b680*/  BPT.TRAP 0x1 ;  /* 0x000000040000795c */ /* 0x000fea0000300000 */
[----:B------:R-:W-:-:S04]  /*b690*/  MOV R3, 0x0 ;  /* 0x0000000000037802 */ /* 0x000fc80000000f00 */
[----:B------:R-:W-:Y:S05]  /*b6a0*/  RET.REL.NODEC R2 `(_ZN7cutlass13device_kernelINS_4gemm6kernel13GemmUniversalIN4cute5tupleIJiiiiEEENS1_10collective13CollectiveMmaINS1_35MainloopSm100TmaUmmaWarpSpecializedILi3ELi2ELi2ENS5_IJNS4_1CILi1EEESB_SB_EEEEENS5_IJNSA_ILi128EEENSA_ILi256EEENSA_ILi64EEEEEENS_10bfloat16_tENS5_IJlSB_lEEESI_SJ_NS4_8TiledMMAINS4_8MMA_AtomIJNS4_20SM100_MMA_F16BF16_SSISI_SI_fLi128ELi256ELNS4_4UMMA5MajorE0ELSO_0ELNSN_7ScaleInE0ELSP_0EEEEEENS4_6LayoutISC_NS5_IJNSA_ILi0EEEST_ST_EEEEENS5_IJNS4_10UnderscoreESW_SW_EEEEENS4_13SM90_TMA_LOADENS4_14ComposedLayoutINS4_7SwizzleILi3ELi4ELi3EEENS4_18smem_ptr_flag_bitsILi16EEENSS_INS5_IJNSA_ILi8EEESG_EEENS5_IJSG_SB_EEEEEEEvNS4_8identityESZ_S19_vS1A_EENS_8epilogue10collective18CollectiveEpilogueINS1C_23Sm100TmaWarpSpecializedILi4ELi2ELi64ELb1ELb0EEEJSH_NS5_IJNSS_ISE_SB_EENSS_ISG_SB_EEEEESI_SJ_SI_SJ_NS1C_6fusion15FusionCallbacksIS1G_NS1K_17LinearCombinationISI_fSI_fLNS_15FloatRoundStyleE2EEESH_S1J_JEEENS4_5SM1004TMEM4LOAD26SM100_TMEM_LOAD_32dp32b64xESZ_S19_NS4_39AutoVectorizingCopyWithAssumedAlignmentILi128EEENS4_14SM90_TMA_STOREES19_S1V_S1V_EEEvvEEEEvNT_6ParamsE) ;  /* 0xffffff4802547950 */ /* 0x000fea0003c3ffff */
        .weak           $__internal_2_$__cuda_sm10x_tcgen05_guardrail_trap_unallocated_columns_being_dealloced
        .type           $__internal_2_$__cuda_sm10x_tcgen05_guardrail_trap_unallocated_columns_being_dealloced,@function
        .size           $__internal_2_$__cuda_sm10x_tcgen05_guardrail_trap_unallocated_columns_being_dealloced,(.L_x_167 - $__internal_2_$__cuda_sm10x_tcgen05_guardrail_trap_unallocated_columns_being_dealloced)
$__internal_2_$__cuda_sm10x_tcgen05_guardrail_trap_unallocated_columns_being_dealloced:
[----:B------:R-:W-:Y:S05]  /*b6b0*/  BPT.TRAP 0x1 ;  /* 0x000000040000795c */ /* 0x000fea0000300000 */
[----:B------:R-:W-:-:S04]  /*b6c0*/  HFMA2 R3, -RZ, RZ, 0, 0 ;  /* 0x00000000ff037431 */ /* 0x000fc800000001ff */
[----:B------:R-:W-:Y:S05]  /*b6d0*/  RET.REL.NODEC R2 `(_ZN7cutlass13device_kernelINS_4gemm6kernel13GemmUniversalIN4cute5tupleIJiiiiEEENS1_10collective13CollectiveMmaINS1_35MainloopSm100TmaUmmaWarpSpecializedILi3ELi2ELi2ENS5_IJNS4_1CILi1EEESB_SB_EEEEENS5_IJNSA_ILi128EEENSA_ILi256EEENSA_ILi64EEEEEENS_10bfloat16_tENS5_IJlSB_lEEESI_SJ_NS4_8TiledMMAINS4_8MMA_AtomIJNS4_20SM100_MMA_F16BF16_SSISI_SI_fLi128ELi256ELNS4_4UMMA5MajorE0ELSO_0ELNSN_7ScaleInE0ELSP_0EEEEEENS4_6LayoutISC_NS5_IJNSA_ILi0EEEST_ST_EEEEENS5_IJNS4_10UnderscoreESW_SW_EEEEENS4_13SM90_TMA_LOADENS4_14ComposedLayoutINS4_7SwizzleILi3ELi4ELi3EEENS4_18smem_ptr_flag_bitsILi16EEENSS_INS5_IJNSA_ILi8EEESG_EEENS5_IJSG_SB_EEEEEEEvNS4_8identityESZ_S19_vS1A_EENS_8epilogue10collective18CollectiveEpilogueINS1C_23Sm100TmaWarpSpecializedILi4ELi2ELi64ELb1ELb0EEEJSH_NS5_IJNSS_ISE_SB_EENSS_ISG_SB_EEEEESI_SJ_SI_SJ_NS1C_6fusion15FusionCallbacksIS1G_NS1K_17LinearCombinationISI_fSI_fLNS_15FloatRoundStyleE2EEESH_S1J_JEEENS4_5SM1004TMEM4LOAD26SM100_TMEM_LOAD_32dp32b64xESZ_S19_NS4_39AutoVectorizingCopyWithAssumedAlignmentILi128EEENS4_14SM90_TMA_STOREES19_S1V_S1V_EEEvvEEEEvNT_6ParamsE) ;  /* 0xffffff4802487950 */ /* 0x000fea0003c3ffff */
.L_x_166:
[----:B------:R-:W-:-:S00]  /*b6e0*/  BRA `(.L_x_166) ;  /* 0xfffffffc00fc7947 */ /* 0x000fc0000383ffff */
[----:B------:R-:W-:-:S00]  /*b6f0*/  NOP ;  /* 0x0000000000007918 */ /* 0x000fc00000000000 */
        /* <DEDUP_REMOVED lines=8> */
.L_x_167:


//--------------------- .nv.global.init           --------------------------
	.section	.nv.global.init,"aw",@progbits
.nv.global.init:
	.type		$str$27,@object
	.size		$str$27,($str$28 - $str$27)
$str$27:
        /*0000*/ 	.byte	0x28, 0x61, 0x64, 0x64, 0x72, 0x65, 0x73, 0x73, 0x20, 0x26, 0x20, 0x6d, 0x61, 0x73, 0x6b, 0x29
        /*0010*/ 	.byte	0x20, 0x3d, 0x3d, 0x20, 0x30, 0x00
	.type		$str$28,@object
	.size		$str$28,($str$26 - $str$28)
$str$28:
        /*0016*/ 	.byte	0x2f, 0x74, 0x6d, 0x70, 0x2f, 0x63, 0x75, 0x74, 0x6c, 0x61, 0x73, 0x73, 0x5f, 0x73, 0x77, 0x65
        /*0026*/ 	.byte	0x65, 0x70, 0x5f, 0x73, 0x72, 0x63, 0x2f, 0x69, 0x6e, 0x63, 0x6c, 0x75, 0x64, 0x65, 0x2f, 0x63
        /*0036*/ 	.byte	0x75, 0x74, 0x65, 0x2f, 0x70, 0x6f, 0x69, 0x6e, 0x74, 0x65, 0x72, 0x5f, 0x66, 0x6c, 0x61, 0x67
        /*0046*/ 	.byte	0x67, 0x65, 0x64, 0x2e, 0x68, 0x70, 0x70, 0x00
	.type		$str$26,@object
	.size		$str$26,($str$25 - $str$26)
$str$26:
        /*004e*/ 	.byte	0x2f, 0x74, 0x6d, 0x70, 0x2f, 0x63, 0x75, 0x74, 0x6c, 0x61, 0x73, 0x73, 0x5f, 0x73, 0x77, 0x65
        /*005e*/ 	.byte	0x65, 0x70, 0x5f, 0x73, 0x72, 0x63, 0x2f, 0x69, 0x6e, 0x63, 0x6c, 0x75, 0x64, 0x65, 0x2f, 0x63
        /*006e*/ 	.byte	0x75, 0x74, 0x65, 0x2f, 0x61, 0x74, 0x6f, 0x6d, 0x2f, 0x63, 0x6f, 0x70, 0x79, 0x5f, 0x74, 0x72
        /*007e*/ 	.byte	0x61, 0x69, 0x74, 0x73, 0x5f, 0x73, 0x6d, 0x31, 0x30, 0x30, 0x2e, 0x68, 0x70, 0x70, 0x00
	.type		$str$25,@object
	.size		$str$25,(__unnamed_1 - $str$25)
$str$25:
        /*008d*/ 	.byte	0x28, 0x28, 0x75, 0x69, 0x6e, 0x74, 0x33, 0x32, 0x5f, 0x74, 0x28, 0x74, 0x68, 0x72, 0x65, 0x61
        /*009d*/ 	.byte	0x64, 0x49, 0x64, 0x78, 0x2e, 0x78, 0x29, 0x20, 0x2f, 0x20, 0x33, 0x32, 0x29, 0x20, 0x25, 0x20
        /*00ad*/ 	.byte	0x34, 0x29, 0x20, 0x3d, 0x3d, 0x20, 0x28, 0x28, 0x28, 0x74, 0x6d, 0x65, 0x6d, 0x5f, 0x61, 0x64
        /*00bd*/ 	.byte	0x64, 0x72, 0x20, 0x3e, 0x3e, 0x20, 0x31, 0x36, 0x29, 0x20, 0x2f, 0x20, 0x33, 0x32, 0x29, 0x20
        /*00cd*/ 	.byte	0x25, 0x20, 0x34, 0x29, 0x00
	.type		__unnamed_1,@object
	.size		__unnamed_1,(__unnamed_2 - __unnamed_1)
__unnamed_1:
        /*00d2*/ 	.byte	0x61, 0x75, 0x74, 0x6f, 0x20, 0x63, 0x75, 0x74, 0x65, 0x3a, 0x3a, 0x61, 0x73, 0x5f, 0x70, 0x6f
        /* <DEDUP_REMOVED lines=24> */
        /*0262*/ 	.byte	0x38, 0x31, 0x39, 0x32, 0x3e, 0x3e, 0x3e, 0x3e, 0x5d, 0x00
	.type		__unnamed_2,@object
	.size		__unnamed_2,(.L_2 - __unnamed_2)
__unnamed_2:
        /* <DEDUP_REMOVED lines=43> */
        /*051c*/ 	.byte	0x74, 0x65, 0x3a, 0x3a, 0x43, 0x3c, 0x30, 0x3e, 0x3e, 0x3e, 0x3e, 0x5d, 0x00
.L_2:


//--------------------- .nv.shared._ZN7cutlass13device_kernelINS_4gemm6kernel13GemmUniversalIN4cute5tupleIJiiiiEEENS1_10collective13CollectiveMmaINS1_35MainloopSm100TmaUmmaWarpSpecializedILi3ELi2ELi2ENS5_IJNS4_1CILi1EEESB_SB_EEEEENS5_IJNSA_ILi128EEENSA_ILi256EEENSA_ILi64EEEEEENS_10bfloat16_tENS5_IJlSB_lEEESI_SJ_NS4_8TiledMMAINS4_8MMA_AtomIJNS4_20SM100_MMA_F16BF16_SSISI_SI_fLi128ELi256ELNS4_4UMMA5MajorE0ELSO_0ELNSN_7ScaleInE0ELSP_0EEEEEENS4_6LayoutISC_NS5_IJNSA_ILi0EEEST_ST_EEEEENS5_IJNS4_10UnderscoreESW_SW_EEEEENS4_13SM90_TMA_LOADENS4_14ComposedLayoutINS4_7SwizzleILi3ELi4ELi3EEENS4_18smem_ptr_flag_bitsILi16EEENSS_INS5_IJNSA_ILi8EEESG_EEENS5_IJSG_SB_EEEEEEEvNS4_8identityESZ_S19_vS1A_EENS_8epilogue10collective18CollectiveEpilogueINS1C_23Sm100TmaWarpSpecializedILi4ELi2ELi64ELb1ELb0EEEJSH_NS5_IJNSS_ISE_SB_EENSS_ISG_SB_EEEEESI_SJ_SI_SJ_NS1C_6fusion15FusionCallbacksIS1G_NS1K_17LinearCombinationISI_fSI_fLNS_15FloatRoundStyleE2EEESH_S1J_JEEENS4_5SM1004TMEM4LOAD26SM100_TMEM_LOAD_32dp32b64xESZ_S19_NS4_39AutoVectorizingCopyWithAssumedAlignmentILi128EEENS4_14SM90_TMA_STOREES19_S1V_S1V_EEEvvEEEEvNT_6ParamsE --------------------------
	.section	.nv.shared._ZN7cutlass13device_kernelINS_4gemm6kernel13GemmUniversalIN4cute5tupleIJiiiiEEENS1_10collective13CollectiveMmaINS1_35MainloopSm100TmaUmmaWarpSpecializedILi3ELi2ELi2ENS5_IJNS4_1CILi1EEESB_SB_EEEEENS5_IJNSA_ILi128EEENSA_ILi256EEENSA_ILi64EEEEEENS_10bfloat16_tENS5_IJlSB_lEEESI_SJ_NS4_8TiledMMAINS4_8MMA_AtomIJNS4_20SM100_MMA_F16BF16_SSISI_SI_fLi128ELi256ELNS4_4UMMA5MajorE0ELSO_0ELNSN_7ScaleInE0ELSP_0EEEEEENS4_6LayoutISC_NS5_IJNSA_ILi0EEEST_ST_EEEEENS5_IJNS4_10UnderscoreESW_SW_EEEEENS4_13SM90_TMA_LOADENS4_14ComposedLayoutINS4_7SwizzleILi3ELi4ELi3EEENS4_18smem_ptr_flag_bitsILi16EEENSS_INS5_IJNSA_ILi8EEESG_EEENS5_IJSG_SB_EEEEEEEvNS4_8identityESZ_S19_vS1A_EENS_8epilogue10collective18CollectiveEpilogueINS1C_23Sm100TmaWarpSpecializedILi4ELi2ELi64ELb1ELb0EEEJSH_NS5_IJNSS_ISE_SB_EENSS_ISG_SB_EEEEESI_SJ_SI_SJ_NS1C_6fusion15FusionCallbacksIS1G_NS1K_17LinearCombinationISI_fSI_fLNS_15FloatRoundStyleE2EEESH_S1J_JEEENS4_5SM1004TMEM4LOAD26SM100_TMEM_LOAD_32dp32b64xESZ_S19_NS4_39AutoVectorizingCopyWithAssumedAlignmentILi128EEENS4_14SM90_TMA_STOREES19_S1V_S1V_EEEvvEEEEvNT_6ParamsE,"aw",@nobits
	.sectionflags	@""
	.align	16
	.zero		1024


//--------------------- .nv.shared.reserved.0     --------------------------
	.section	.nv.shared.reserved.0,"aw",@nobits
	.weak		__nv_reservedSMEM_offset_0_alias
	.size		__nv_reservedSMEM_offset_0_alias, 0, 64
	.other		__nv_reservedSMEM_offset_0_alias,@"STO_CUDA_RESERVED_SHARED STV_DEFAULT"
__nv_reservedSMEM_offset_0_alias:
	.zero		0
.nv.shared.reserved.0:
	.zero		64
	.weak		__nv_reservedSMEM_tcgen05_partition
	.type		__nv_reservedSMEM_tcgen05_partition,@object
	.size		__nv_reservedSMEM_tcgen05_partition,(.L_0 - __nv_reservedSMEM_tcgen05_partition)
__nv_reservedSMEM_tcgen05_partition:
	.zero		32
.L_0:


//--------------------- .nv.global                --------------------------
	.section	.nv.global,"aw",@nobits
.nv.global:
	.type		_ZN40_INTERNAL_0697d15a_4_k_cu_4e95564c_239964cute1_E,@object
	.size		_ZN40_INTERNAL_0697d15a_4_k_cu_4e95564c_239964cute1_E,(_ZN40_INTERNAL_0697d15a_4_k_cu_4e95564c_239964cuda3std3__45__cpo6cbeginE - _ZN40_INTERNAL_0697d15a_4_k_cu_4e95564c_239964cute1_E)
_ZN40_INTERNAL_0697d15a_4_k_cu_4e95564c_239964cute1_E:
	.zero		1
	.type		_ZN40_INTERNAL_0697d15a_4_k_cu_4e95564c_239964cuda3std3__45__cpo6cbeginE,@object
	.size		_ZN40_INTERNAL_0697d15a_4_k_cu_4e95564c_239964cuda3std3__45__cpo6cbeginE,(_ZN40_INTERNAL_0697d15a_4_k_cu_4e95564c_239964cuda3std3__48in_placeE - _ZN40_INTERNAL_0697d15a_4_k_cu_4e95564c_239964cuda3std3__45__cpo6cbeginE)
_ZN40_INTERNAL_0697d15a_4_k_cu_4e95564c_239964cuda3std3__45__cpo6cbeginE:
	.zero		1
	.type		_ZN40_INTERNAL_0697d15a_4_k_cu_4e95564c_239964cuda3std3__48in_placeE,@object
	.size		_ZN40_INTERNAL_0697d15a_4_k_cu_4e95564c_239964cuda3std3__48in_placeE,(_ZN40_INTERNAL_0697d15a_4_k_cu_4e95564c_239964cuda3std6ranges3__45__cpo9iter_moveE - _ZN40_INTERNAL_0697d15a_4_k_cu_4e95564c_239964cuda3std3__48in_placeE)
_ZN40_INTERNAL_0697d15a_4_k_cu_4e95564c_239964cuda3std3__48in_placeE:
	.zero		1
	.type		_ZN40_INTERNAL_0697d15a_4_k_cu_4e95564c_239964cuda3std6ranges3__45__cpo9iter_moveE,@object
	.size		_ZN40_INTERNAL_0697d15a_4_k_cu_4e95564c_239964cuda3std6ranges3__45__cpo9iter_moveE,(_ZN40_INTERNAL_0697d15a_4_k_cu_4e95564c_239964cuda3std3__45__cpo5beginE - _ZN40_INTERNAL_0697d15a_4_k_cu_4e95564c_239964cuda3std6ranges3__45__cpo9iter_moveE)
_ZN40_INTERNAL_0697d15a_4_k_cu_4e95564c_239964cuda3std6ranges3__45__cpo9iter_moveE:
	.zero		1
	.type		_ZN40_INTERNAL_0697d15a_4_k_cu_4e95564c_239964cuda3std3__45__cpo5beginE,@object
	.size		_ZN40_INTERNAL_0697d15a_4_k_cu_4e95564c_239964cuda3std3__45__cpo5beginE,(_ZN40_INTERNAL_0697d15a_4_k_cu_4e95564c_239964cuda3std3__442_GLOBAL__N__0697d15a_4_k_cu_4e95564c_239966ignoreE - _ZN40_INTERNAL_0697d15a_4_k_cu_4e95564c_239964cuda3std3__45__cpo5beginE)
_ZN40_INTERNAL_0697d15a_4_k_cu_4e95564c_239964cuda3std3__45__cpo5beginE:
	.zero		1
	.type		_ZN40_INTERNAL_0697d15a_4_k_cu_4e95564c_239964cuda3std3__442_GLOBAL__N__0697d15a_4_k_cu_4e95564c_239966ignoreE,@object
	.size		_ZN40_INTERNAL_0697d15a_4_k_cu_4e95564c_239964cuda3std3__442_GLOBAL__N__0697d15a_4_k_cu_4e95564c_239966ignoreE,(_ZN40_INTERNAL_0697d15a_4_k_cu_4e95564c_239964cute7productE - _ZN40_INTERNAL_0697d15a_4_k_cu_4e95564c_239964cuda3std3__442_GLOBAL__N__0697d15a_4_k_cu_4e95564c_239966ignoreE)
_ZN40_INTERNAL_0697d15a_4_k_cu_4e95564c_239964cuda3std3__442_GLOBAL__N__0697d15a_4_k_cu_4e95564c_239966ignoreE:
	.zero		1
	.type		_ZN40_INTERNAL_0697d15a_4_k_cu_4e95564c_239964cute7productE,@object
	.size		_ZN40_INTERNAL_0697d15a_4_k_cu_4e95564c_239964cute7productE,(_ZN40_INTERNAL_0697d15a_4_k_cu_4e95564c_239964cuda3std3__45__cpo3endE - _ZN40_INTERNAL_0697d15a_4_k_cu_4e95564c_239964cute7productE)
_ZN40_INTERNAL_0697d15a_4_k_cu_4e95564c_239964cute7productE:
	.zero		1
	.type		_ZN40_INTERNAL_0697d15a_4_k_cu_4e95564c_239964cuda3std3__45__cpo3endE,@object
	.size		_ZN40_INTERNAL_0697d15a_4_k_cu_4e95564c_239964cuda3std3__45__cpo3endE,(_ZN40_INTERNAL_0697d15a_4_k_cu_4e95564c_239964cuda3std3__419piecewise_constructE - _ZN40_INTERNAL_0697d15a_4_k_cu_4e95564c_239964cuda3std3__45__cpo3endE)
_ZN40_INTERNAL_0697d15a_4_k_cu_4e95564c_239964cuda3std3__45__cpo3endE:
	.zero		1
	.type		_ZN40_INTERNAL_0697d15a_4_k_cu_4e95564c_239964cuda3std3__419piecewise_constructE,@object
	.size		_ZN40_INTERNAL_0697d15a_4_k_cu_4e95564c_239964cuda3std3__419piecewise_constructE,(_ZN40_INTERNAL_0697d15a_4_k_cu_4e95564c_239964cuda3std3__45__cpo4cendE - _ZN40_INTERNAL_0697d15a_4_k_cu_4e95564c_239964cuda3std3__419piecewise_constructE)
_ZN40_INTERNAL_0697d15a_4_k_cu_4e95564c_239964cuda3std3__419piecewise_constructE:
	.zero		1
	.type		_ZN40_INTERNAL_0697d15a_4_k_cu_4e95564c_239964cuda3std3__45__cpo4cendE,@object
	.size		_ZN40_INTERNAL_0697d15a_4_k_cu_4e95564c_239964cuda3std3__45__cpo4cendE,(_ZN40_INTERNAL_0697d15a_4_k_cu_4e95564c_239964cuda3std6ranges3__45__cpo4swapE - _ZN40_INTERNAL_0697d15a_4_k_cu_4e95564c_239964cuda3std3__45__cpo4cendE)
_ZN40_INTERNAL_0697d15a_4_k_cu_4e95564c_239964cuda3std3__45__cpo4cendE:
	.zero		1
	.type		_ZN40_INTERNAL_0697d15a_4_k_cu_4e95564c_239964cuda3std6ranges3__45__cpo4swapE,@object
	.size		_ZN40_INTERNAL_0697d15a_4_k_cu_4e95564c_239964cuda3std6ranges3__45__cpo4swapE,(.L_10 - _ZN40_INTERNAL_0697d15a_4_k_cu_4e95564c_239964cuda3std6ranges3__45__cpo4swapE)
_ZN40_INTERNAL_0697d15a_4_k_cu_4e95564c_239964cuda3std6ranges3__45__cpo4swapE:
	.zero		1
.L_10:


//--------------------- .nv.constant0._ZN7cutlass13device_kernelINS_4gemm6kernel13GemmUniversalIN4cute5tupleIJiiiiEEENS1_10collective13CollectiveMmaINS1_35MainloopSm100TmaUmmaWarpSpecializedILi3ELi2ELi2ENS5_IJNS4_1CILi1EEESB_SB_EEEEENS5_IJNSA_ILi128EEENSA_ILi256EEENSA_ILi64EEEEEENS_10bfloat16_tENS5_IJlSB_lEEESI_SJ_NS4_8TiledMMAINS4_8MMA_AtomIJNS4_20SM100_MMA_F16BF16_SSISI_SI_fLi128ELi256ELNS4_4UMMA5MajorE0ELSO_0ELNSN_7ScaleInE0ELSP_0EEEEEENS4_6LayoutISC_NS5_IJNSA_ILi0EEEST_ST_EEEEENS5_IJNS4_10UnderscoreESW_SW_EEEEENS4_13SM90_TMA_LOADENS4_14ComposedLayoutINS4_7SwizzleILi3ELi4ELi3EEENS4_18smem_ptr_flag_bitsILi16EEENSS_INS5_IJNSA_ILi8EEESG_EEENS5_IJSG_SB_EEEEEEEvNS4_8identityESZ_S19_vS1A_EENS_8epilogue10collective18CollectiveEpilogueINS1C_23Sm100TmaWarpSpecializedILi4ELi2ELi64ELb1ELb0EEEJSH_NS5_IJNSS_ISE_SB_EENSS_ISG_SB_EEEEESI_SJ_SI_SJ_NS1C_6fusion15FusionCallbacksIS1G_NS1K_17LinearCombinationISI_fSI_fLNS_15FloatRoundStyleE2EEESH_S1J_JEEENS4_5SM1004TMEM4LOAD26SM100_TMEM_LOAD_32dp32b64xESZ_S19_NS4_39AutoVectorizingCopyWithAssumedAlignmentILi128EEENS4_14SM90_TMA_STOREES19_S1V_S1V_EEEvvEEEEvNT_6ParamsE --------------------------
	.section	.nv.constant0._ZN7cutlass13device_kernelINS_4gemm6kernel13GemmUniversalIN4cute5tupleIJiiiiEEENS1_10collective13CollectiveMmaINS1_35MainloopSm100TmaUmmaWarpSpecializedILi3ELi2ELi2ENS5_IJNS4_1CILi1EEESB_SB_EEEEENS5_IJNSA_ILi128EEENSA_ILi256EEENSA_ILi64EEEEEENS_10bfloat16_tENS5_IJlSB_lEEESI_SJ_NS4_8TiledMMAINS4_8MMA_AtomIJNS4_20SM100_MMA_F16BF16_SSISI_SI_fLi128ELi256ELNS4_4UMMA5MajorE0ELSO_0ELNSN_7ScaleInE0ELSP_0EEEEEENS4_6LayoutISC_NS5_IJNSA_ILi0EEEST_ST_EEEEENS5_IJNS4_10UnderscoreESW_SW_EEEEENS4_13SM90_TMA_LOADENS4_14ComposedLayoutINS4_7SwizzleILi3ELi4ELi3EEENS4_18smem_ptr_flag_bitsILi16EEENSS_INS5_IJNSA_ILi8EEESG_EEENS5_IJSG_SB_EEEEEEEvNS4_8identityESZ_S19_vS1A_EENS_8epilogue10collective18CollectiveEpilogueINS1C_23Sm100TmaWarpSpecializedILi4ELi2ELi64ELb1ELb0EEEJSH_NS5_IJNSS_ISE_SB_EENSS_ISG_SB_EEEEESI_SJ_SI_SJ_NS1C_6fusion15FusionCallbacksIS1G_NS1K_17LinearCombinationISI_fSI_fLNS_15FloatRoundStyleE2EEESH_S1J_JEEENS4_5SM1004TMEM4LOAD26SM100_TMEM_LOAD_32dp32b64xESZ_S19_NS4_39AutoVectorizingCopyWithAssumedAlignmentILi128EEENS4_14SM90_TMA_STOREES19_S1V_S1V_EEEvvEEEEvNT_6ParamsE,"a",@progbits
	.sectionflags	@""
	.align	4
.nv.constant0._ZN7cutlass13device_kernelINS_4gemm6kernel13GemmUniversalIN4cute5tupleIJiiiiEEENS1_10collective13CollectiveMmaINS1_35MainloopSm100TmaUmmaWarpSpecializedILi3ELi2ELi2ENS5_IJNS4_1CILi1EEESB_SB_EEEEENS5_IJNSA_ILi128EEENSA_ILi256EEENSA_ILi64EEEEEENS_10bfloat16_tENS5_IJlSB_lEEESI_SJ_NS4_8TiledMMAINS4_8MMA_AtomIJNS4_20SM100_MMA_F16BF16_SSISI_SI_fLi128ELi256ELNS4_4UMMA5MajorE0ELSO_0ELNSN_7ScaleInE0ELSP_0EEEEEENS4_6LayoutISC_NS5_IJNSA_ILi0EEEST_ST_EEEEENS5_IJNS4_10UnderscoreESW_SW_EEEEENS4_13SM90_TMA_LOADENS4_14ComposedLayoutINS4_7SwizzleILi3ELi4ELi3EEENS4_18smem_ptr_flag_bitsILi16EEENSS_INS5_IJNSA_ILi8EEESG_EEENS5_IJSG_SB_EEEEEEEvNS4_8identityESZ_S19_vS1A_EENS_8epilogue10collective18CollectiveEpilogueINS1C_23Sm100TmaWarpSpecializedILi4ELi2ELi64ELb1ELb0EEEJSH_NS5_IJNSS_ISE_SB_EENSS_ISG_SB_EEEEESI_SJ_SI_SJ_NS1C_6fusion15FusionCallbacksIS1G_NS1K_17LinearCombinationISI_fSI_fLNS_15FloatRoundStyleE2EEESH_S1J_JEEENS4_5SM1004TMEM4LOAD26SM100_TMEM_LOAD_32dp32b64xESZ_S19_NS4_39AutoVectorizingCopyWithAssumedAlignmentILi128EEENS4_14SM90_TMA_STOREES19_S1V_S1V_EEEvvEEEEvNT_6ParamsE:
	.zero		2944


//--------------------- SYMBOLS --------------------------

	.type		.nv.reservedSmem.offset0,@object
	.size		.nv.reservedSmem.offset0,0x4
	.type		.nv.reservedSmem.cap,@object
	.size		.nv.reservedSmem.cap,0x4
	.type		__assertfail,@function
